//
// Generated by NVIDIA NVVM Compiler
//
// Compiler Build ID: CL-36424714
// Cuda compilation tools, release 13.0, V13.0.88
// Based on NVVM 20.0.0
//

.version 9.0
.target sm_100
.address_size 64

	// .globl	__attn_f64
.extern .func  (.param .b64 func_retval0) malloc
(
	.param .b64 malloc_param_0
)
;
.extern .shared .align 16 .b8 sram[];

.visible .entry __attn_f64(
	.param .u64 .ptr .align 1 __attn_f64_param_0,
	.param .u64 .ptr .align 1 __attn_f64_param_1,
	.param .u64 .ptr .align 1 __attn_f64_param_2,
	.param .u64 .ptr .align 1 __attn_f64_param_3,
	.param .u64 .ptr .align 1 __attn_f64_param_4,
	.param .u64 .ptr .align 1 __attn_f64_param_5,
	.param .u64 __attn_f64_param_6,
	.param .u64 __attn_f64_param_7,
	.param .u64 __attn_f64_param_8,
	.param .u64 __attn_f64_param_9,
	.param .u64 __attn_f64_param_10,
	.param .u64 __attn_f64_param_11,
	.param .u64 __attn_f64_param_12,
	.param .u64 __attn_f64_param_13,
	.param .u64 __attn_f64_param_14,
	.param .f32 __attn_f64_param_15
)
{
	.reg .pred 	%p<119>;
	.reg .b16 	%rs<27>;
	.reg .b32 	%r<249>;
	.reg .b32 	%f<11>;
	.reg .b64 	%rd<340>;
	.reg .b64 	%fd<503>;

	ld.param.u64 	%rd126, [__attn_f64_param_2];
	ld.param.u64 	%rd117, [__attn_f64_param_6];
	ld.param.u64 	%rd118, [__attn_f64_param_7];
	ld.param.u64 	%rd120, [__attn_f64_param_9];
	ld.param.u64 	%rd123, [__attn_f64_param_12];
	ld.param.u64 	%rd124, [__attn_f64_param_13];
	cvta.to.global.u64 	%rd1, %rd126;
	mov.u32 	%r19, %ntid.x;
	cvt.u64.u32 	%rd2, %r19;
	add.s64 	%rd127, %rd2, %rd117;
	add.s64 	%rd3, %rd127, -1;
	and.b64  	%rd128, %rd3, -4294967296;
	setp.ne.s64 	%p1, %rd128, 0;
	@%p1 bra 	$L__BB0_2;
	cvt.u32.u64 	%r20, %rd2;
	cvt.u32.u64 	%r21, %rd3;
	div.u32 	%r22, %r21, %r20;
	cvt.u64.u32 	%rd306, %r22;
	bra.uni 	$L__BB0_3;
$L__BB0_2:
	div.u64 	%rd306, %rd3, %rd2;
$L__BB0_3:
	setp.lt.u64 	%p2, %rd3, %rd2;
	@%p2 bra 	$L__BB0_179;
	ld.param.f32 	%f10, [__attn_f64_param_15];
	ld.param.u64 	%rd305, [__attn_f64_param_14];
	ld.param.u64 	%rd292, [__attn_f64_param_0];
	mov.u32 	%r23, %ctaid.x;
	cvt.u64.u32 	%rd130, %r23;
	cvt.u32.u64 	%r24, %rd118;
	cvt.u32.u64 	%r25, %rd120;
	mul.lo.s32 	%r26, %r25, %r24;
	shl.b32 	%r2, %r26, 3;
	mov.u32 	%r27, sram;
	add.s32 	%r1, %r27, %r2;
	mul.lo.s64 	%rd7, %rd305, %rd130;
	cvt.f64.f32 	%fd1, %f10;
	add.s64 	%rd8, %rd118, -1;
	and.b64  	%rd9, %rd118, 7;
	and.b64  	%rd10, %rd118, 3;
	and.b64  	%rd11, %rd118, 15;
	and.b64  	%rd12, %rd120, 7;
	and.b64  	%rd13, %rd118, -8;
	and.b64  	%rd14, %rd118, -16;
	mul.f64 	%fd2, %fd1, 0d0000000000000000;
	and.b64  	%rd15, %rd120, -8;
	max.u64 	%rd16, %rd306, 1;
	cvta.to.global.u64 	%rd17, %rd292;
	mov.b64 	%rd307, 0;
	mov.u32 	%r28, %tid.x;
	mov.u32 	%r30, %nctaid.x;
$L__BB0_5:
	ld.param.u64 	%rd299, [__attn_f64_param_6];
	cvt.u64.u32 	%rd131, %r28;
	mad.lo.s64 	%rd19, %rd307, %rd2, %rd131;
	setp.ge.u64 	%p3, %rd19, %rd299;
	@%p3 bra 	$L__BB0_178;
	ld.param.u64 	%rd300, [__attn_f64_param_8];
	ld.param.u64 	%rd297, [__attn_f64_param_5];
	ld.param.u64 	%rd295, [__attn_f64_param_4];
	setp.eq.s64 	%p4, %rd300, 0;
	cvta.to.global.u64 	%rd132, %rd295;
	shl.b64 	%rd133, %rd19, 3;
	add.s64 	%rd134, %rd132, %rd133;
	ld.global.f64 	%fd451, [%rd134];
	cvta.to.global.u64 	%rd135, %rd297;
	add.s64 	%rd136, %rd135, %rd133;
	ld.global.f64 	%fd450, [%rd136];
	@%p4 bra 	$L__BB0_177;
	ld.param.u64 	%rd304, [__attn_f64_param_11];
	ld.param.u64 	%rd303, [__attn_f64_param_10];
	mul.wide.u32 	%rd138, %r23, %r30;
	add.s64 	%rd139, %rd19, %rd138;
	mul.lo.s64 	%rd20, %rd139, %rd303;
	mul.lo.s64 	%rd21, %rd139, %rd304;
	mov.b64 	%rd308, 0;
	bra.uni 	$L__BB0_9;
$L__BB0_8:
	ld.param.u64 	%rd302, [__attn_f64_param_8];
	setp.eq.s64 	%p117, %rd308, %rd302;
	@%p117 bra 	$L__BB0_177;
$L__BB0_9:
	mov.f64 	%fd6, %fd451;
	mov.f64 	%fd5, %fd450;
	mov.u64 	%rd22, %rd308;
	setp.eq.s64 	%p5, %rd118, 0;
	add.s64 	%rd308, %rd22, 1;
	mul.lo.s64 	%rd25, %rd22, %rd120;
	add.s64 	%rd24, %rd25, %rd120;
	cvt.u64.u32 	%rd140, %r28;
	add.s64 	%rd310, %rd25, %rd140;
	setp.ge.u64 	%p6, %rd310, %rd24;
	or.pred  	%p7, %p6, %p5;
	@%p7 bra 	$L__BB0_26;
	mov.u32 	%r32, %tid.x;
	cvt.u64.u32 	%rd309, %r32;
$L__BB0_11:
	or.b64  	%rd141, %rd310, %rd120;
	and.b64  	%rd142, %rd141, -4294967296;
	setp.ne.s64 	%p8, %rd142, 0;
	@%p8 bra 	$L__BB0_13;
	cvt.u32.u64 	%r33, %rd120;
	cvt.u32.u64 	%r34, %rd310;
	div.u32 	%r35, %r34, %r33;
	mul.lo.s32 	%r36, %r35, %r33;
	sub.s32 	%r37, %r34, %r36;
	cvt.u64.u32 	%rd311, %r35;
	cvt.u64.u32 	%rd312, %r37;
	bra.uni 	$L__BB0_14;
$L__BB0_13:
	div.u64 	%rd311, %rd310, %rd120;
	mul.lo.s64 	%rd143, %rd311, %rd120;
	sub.s64 	%rd312, %rd310, %rd143;
$L__BB0_14:
	setp.lt.u64 	%p9, %rd8, 7;
	shl.b64 	%rd145, %rd311, 3;
	add.s64 	%rd146, %rd17, %rd145;
	ld.global.u64 	%rd147, [%rd146];
	mad.lo.s64 	%rd148, %rd312, %rd123, %rd7;
	add.s64 	%rd36, %rd147, %rd148;
	mul.lo.s64 	%rd37, %rd309, %rd118;
	mov.b64 	%rd316, 0;
	@%p9 bra 	$L__BB0_17;
	cvt.u32.u64 	%r38, %rd37;
	shl.b32 	%r39, %r38, 3;
	mov.u32 	%r40, sram;
	add.s32 	%r248, %r40, %r39;
	mov.b64 	%rd314, 0;
	mov.u64 	%rd313, %rd13;
$L__BB0_16:
	.pragma "nounroll";
	shl.b64 	%rd150, %rd314, 3;
	add.s64 	%rd151, %rd36, %rd150;
	ld.f64 	%fd102, [%rd151];
	st.shared.f64 	[%r248], %fd102;
	add.s64 	%rd152, %rd151, %rd124;
	ld.f64 	%fd103, [%rd152];
	add.s32 	%r41, %r248, %r2;
	st.shared.f64 	[%r41], %fd103;
	ld.f64 	%fd104, [%rd151+8];
	st.shared.f64 	[%r248+8], %fd104;
	ld.f64 	%fd105, [%rd152+8];
	st.shared.f64 	[%r41+8], %fd105;
	ld.f64 	%fd106, [%rd151+16];
	st.shared.f64 	[%r248+16], %fd106;
	ld.f64 	%fd107, [%rd152+16];
	st.shared.f64 	[%r41+16], %fd107;
	ld.f64 	%fd108, [%rd151+24];
	st.shared.f64 	[%r248+24], %fd108;
	ld.f64 	%fd109, [%rd152+24];
	st.shared.f64 	[%r41+24], %fd109;
	ld.f64 	%fd110, [%rd151+32];
	st.shared.f64 	[%r248+32], %fd110;
	ld.f64 	%fd111, [%rd152+32];
	st.shared.f64 	[%r41+32], %fd111;
	ld.f64 	%fd112, [%rd151+40];
	st.shared.f64 	[%r248+40], %fd112;
	ld.f64 	%fd113, [%rd152+40];
	st.shared.f64 	[%r41+40], %fd113;
	ld.f64 	%fd114, [%rd151+48];
	st.shared.f64 	[%r248+48], %fd114;
	ld.f64 	%fd115, [%rd152+48];
	st.shared.f64 	[%r41+48], %fd115;
	ld.f64 	%fd116, [%rd151+56];
	st.shared.f64 	[%r248+56], %fd116;
	ld.f64 	%fd117, [%rd152+56];
	st.shared.f64 	[%r41+56], %fd117;
	add.s64 	%rd314, %rd314, 8;
	add.s64 	%rd313, %rd313, -8;
	add.s32 	%r248, %r248, 64;
	setp.ne.s64 	%p10, %rd313, 0;
	mov.u64 	%rd316, %rd13;
	@%p10 bra 	$L__BB0_16;
$L__BB0_17:
	setp.eq.s64 	%p11, %rd9, 0;
	@%p11 bra 	$L__BB0_25;
	add.s64 	%rd153, %rd9, -1;
	setp.lt.u64 	%p12, %rd153, 3;
	@%p12 bra 	$L__BB0_20;
	shl.b64 	%rd154, %rd316, 3;
	add.s64 	%rd155, %rd36, %rd154;
	ld.f64 	%fd118, [%rd155];
	cvt.u32.u64 	%r42, %rd37;
	cvt.u32.u64 	%r43, %rd316;
	add.s32 	%r44, %r43, %r42;
	shl.b32 	%r45, %r44, 3;
	mov.u32 	%r46, sram;
	add.s32 	%r47, %r46, %r45;
	st.shared.f64 	[%r47], %fd118;
	add.s64 	%rd156, %rd155, %rd124;
	ld.f64 	%fd119, [%rd156];
	add.s32 	%r48, %r1, %r45;
	st.shared.f64 	[%r48], %fd119;
	ld.f64 	%fd120, [%rd155+8];
	st.shared.f64 	[%r47+8], %fd120;
	ld.f64 	%fd121, [%rd156+8];
	st.shared.f64 	[%r48+8], %fd121;
	ld.f64 	%fd122, [%rd155+16];
	st.shared.f64 	[%r47+16], %fd122;
	ld.f64 	%fd123, [%rd156+16];
	st.shared.f64 	[%r48+16], %fd123;
	ld.f64 	%fd124, [%rd155+24];
	st.shared.f64 	[%r47+24], %fd124;
	ld.f64 	%fd125, [%rd156+24];
	st.shared.f64 	[%r48+24], %fd125;
	add.s64 	%rd316, %rd316, 4;
$L__BB0_20:
	setp.eq.s64 	%p13, %rd10, 0;
	@%p13 bra 	$L__BB0_25;
	setp.eq.s64 	%p14, %rd10, 1;
	@%p14 bra 	$L__BB0_23;
	shl.b64 	%rd157, %rd316, 3;
	add.s64 	%rd158, %rd36, %rd157;
	ld.f64 	%fd126, [%rd158];
	cvt.u32.u64 	%r49, %rd37;
	cvt.u32.u64 	%r50, %rd316;
	add.s32 	%r51, %r50, %r49;
	shl.b32 	%r52, %r51, 3;
	mov.u32 	%r53, sram;
	add.s32 	%r54, %r53, %r52;
	st.shared.f64 	[%r54], %fd126;
	add.s64 	%rd159, %rd158, %rd124;
	ld.f64 	%fd127, [%rd159];
	add.s32 	%r55, %r1, %r52;
	st.shared.f64 	[%r55], %fd127;
	ld.f64 	%fd128, [%rd158+8];
	st.shared.f64 	[%r54+8], %fd128;
	ld.f64 	%fd129, [%rd159+8];
	st.shared.f64 	[%r55+8], %fd129;
	add.s64 	%rd316, %rd316, 2;
$L__BB0_23:
	and.b64  	%rd160, %rd118, 1;
	setp.eq.b64 	%p15, %rd160, 1;
	not.pred 	%p16, %p15;
	@%p16 bra 	$L__BB0_25;
	shl.b64 	%rd161, %rd316, 3;
	add.s64 	%rd162, %rd36, %rd161;
	ld.f64 	%fd130, [%rd162];
	cvt.u32.u64 	%r56, %rd37;
	cvt.u32.u64 	%r57, %rd316;
	add.s32 	%r58, %r57, %r56;
	shl.b32 	%r59, %r58, 3;
	mov.u32 	%r60, sram;
	add.s32 	%r61, %r60, %r59;
	st.shared.f64 	[%r61], %fd130;
	add.s64 	%rd163, %rd162, %rd124;
	ld.f64 	%fd131, [%rd163];
	add.s32 	%r62, %r1, %r59;
	st.shared.f64 	[%r62], %fd131;
$L__BB0_25:
	add.s64 	%rd310, %rd310, %rd2;
	add.s64 	%rd309, %rd309, %rd2;
	setp.lt.u64 	%p17, %rd310, %rd24;
	@%p17 bra 	$L__BB0_11;
$L__BB0_26:
	ld.param.u64 	%rd301, [__attn_f64_param_8];
	bar.sync 	0;
	shl.b64 	%rd164, %rd118, 3;
	{ // callseq 0, 0
	.param .b64 param0;
	st.param.b64 	[param0], %rd164;
	.param .b64 retval0;
	call.uni (retval0), 
	malloc, 
	(
	param0
	);
	ld.param.b64 	%rd165, [retval0];
	} // callseq 0
	cvt.u64.u32 	%rd166, %r28;
	mad.lo.s64 	%rd167, %rd307, %rd2, %rd166;
	mul.lo.s64 	%rd168, %rd120, %rd301;
	mad.lo.s64 	%rd50, %rd168, %rd167, %rd25;
	@%p5 bra 	$L__BB0_40;
	ld.param.u64 	%rd293, [__attn_f64_param_1];
	cvta.to.global.u64 	%rd51, %rd293;
	setp.lt.u64 	%p19, %rd8, 15;
	mov.b64 	%rd320, 0;
	@%p19 bra 	$L__BB0_30;
	mov.b64 	%rd318, 0;
$L__BB0_29:
	.pragma "nounroll";
	add.s64 	%rd171, %rd318, %rd20;
	shl.b64 	%rd172, %rd171, 3;
	add.s64 	%rd173, %rd51, %rd172;
	ld.global.f64 	%fd132, [%rd173];
	shl.b64 	%rd174, %rd318, 3;
	add.s64 	%rd175, %rd165, %rd174;
	st.f64 	[%rd175], %fd132;
	ld.global.f64 	%fd133, [%rd173+8];
	st.f64 	[%rd175+8], %fd133;
	ld.global.f64 	%fd134, [%rd173+16];
	st.f64 	[%rd175+16], %fd134;
	ld.global.f64 	%fd135, [%rd173+24];
	st.f64 	[%rd175+24], %fd135;
	ld.global.f64 	%fd136, [%rd173+32];
	st.f64 	[%rd175+32], %fd136;
	ld.global.f64 	%fd137, [%rd173+40];
	st.f64 	[%rd175+40], %fd137;
	ld.global.f64 	%fd138, [%rd173+48];
	st.f64 	[%rd175+48], %fd138;
	ld.global.f64 	%fd139, [%rd173+56];
	st.f64 	[%rd175+56], %fd139;
	ld.global.f64 	%fd140, [%rd173+64];
	st.f64 	[%rd175+64], %fd140;
	ld.global.f64 	%fd141, [%rd173+72];
	st.f64 	[%rd175+72], %fd141;
	ld.global.f64 	%fd142, [%rd173+80];
	st.f64 	[%rd175+80], %fd142;
	ld.global.f64 	%fd143, [%rd173+88];
	st.f64 	[%rd175+88], %fd143;
	ld.global.f64 	%fd144, [%rd173+96];
	st.f64 	[%rd175+96], %fd144;
	ld.global.f64 	%fd145, [%rd173+104];
	st.f64 	[%rd175+104], %fd145;
	ld.global.f64 	%fd146, [%rd173+112];
	st.f64 	[%rd175+112], %fd146;
	ld.global.f64 	%fd147, [%rd173+120];
	st.f64 	[%rd175+120], %fd147;
	add.s64 	%rd318, %rd318, 16;
	setp.ne.s64 	%p20, %rd318, %rd14;
	mov.u64 	%rd320, %rd14;
	@%p20 bra 	$L__BB0_29;
$L__BB0_30:
	setp.eq.s64 	%p21, %rd11, 0;
	@%p21 bra 	$L__BB0_40;
	add.s64 	%rd176, %rd11, -1;
	setp.lt.u64 	%p22, %rd176, 7;
	@%p22 bra 	$L__BB0_33;
	add.s64 	%rd177, %rd320, %rd20;
	shl.b64 	%rd178, %rd177, 3;
	add.s64 	%rd179, %rd51, %rd178;
	ld.global.f64 	%fd148, [%rd179];
	shl.b64 	%rd180, %rd320, 3;
	add.s64 	%rd181, %rd165, %rd180;
	st.f64 	[%rd181], %fd148;
	ld.global.f64 	%fd149, [%rd179+8];
	st.f64 	[%rd181+8], %fd149;
	ld.global.f64 	%fd150, [%rd179+16];
	st.f64 	[%rd181+16], %fd150;
	ld.global.f64 	%fd151, [%rd179+24];
	st.f64 	[%rd181+24], %fd151;
	ld.global.f64 	%fd152, [%rd179+32];
	st.f64 	[%rd181+32], %fd152;
	ld.global.f64 	%fd153, [%rd179+40];
	st.f64 	[%rd181+40], %fd153;
	ld.global.f64 	%fd154, [%rd179+48];
	st.f64 	[%rd181+48], %fd154;
	ld.global.f64 	%fd155, [%rd179+56];
	st.f64 	[%rd181+56], %fd155;
	add.s64 	%rd320, %rd320, 8;
$L__BB0_33:
	setp.eq.s64 	%p23, %rd9, 0;
	@%p23 bra 	$L__BB0_40;
	add.s64 	%rd182, %rd9, -1;
	setp.lt.u64 	%p24, %rd182, 3;
	@%p24 bra 	$L__BB0_36;
	add.s64 	%rd183, %rd320, %rd20;
	shl.b64 	%rd184, %rd183, 3;
	add.s64 	%rd185, %rd51, %rd184;
	ld.global.f64 	%fd156, [%rd185];
	shl.b64 	%rd186, %rd320, 3;
	add.s64 	%rd187, %rd165, %rd186;
	st.f64 	[%rd187], %fd156;
	ld.global.f64 	%fd157, [%rd185+8];
	st.f64 	[%rd187+8], %fd157;
	ld.global.f64 	%fd158, [%rd185+16];
	st.f64 	[%rd187+16], %fd158;
	ld.global.f64 	%fd159, [%rd185+24];
	st.f64 	[%rd187+24], %fd159;
	add.s64 	%rd320, %rd320, 4;
$L__BB0_36:
	setp.eq.s64 	%p25, %rd10, 0;
	@%p25 bra 	$L__BB0_40;
	setp.eq.s64 	%p26, %rd10, 1;
	add.s64 	%rd188, %rd320, %rd20;
	shl.b64 	%rd189, %rd188, 3;
	add.s64 	%rd59, %rd51, %rd189;
	ld.global.f64 	%fd160, [%rd59];
	shl.b64 	%rd190, %rd320, 3;
	add.s64 	%rd60, %rd165, %rd190;
	st.f64 	[%rd60], %fd160;
	@%p26 bra 	$L__BB0_40;
	setp.eq.s64 	%p27, %rd10, 2;
	ld.global.f64 	%fd161, [%rd59+8];
	st.f64 	[%rd60+8], %fd161;
	@%p27 bra 	$L__BB0_40;
	ld.global.f64 	%fd162, [%rd59+16];
	st.f64 	[%rd60+16], %fd162;
$L__BB0_40:
	ld.param.u64 	%rd294, [__attn_f64_param_3];
	cvta.to.global.u64 	%rd191, %rd294;
	add.s64 	%rd61, %rd191, %rd50;
	setp.eq.s64 	%p28, %rd120, 0;
	{ // callseq 1, 0
	.param .b64 param0;
	st.param.b64 	[param0], %rd164;
	.param .b64 retval0;
	call.uni (retval0), 
	malloc, 
	(
	param0
	);
	ld.param.b64 	%rd193, [retval0];
	} // callseq 1
	mov.f64 	%fd456, 0dFFF0000000000000;
	@%p28 bra 	$L__BB0_95;
	setp.eq.s64 	%p29, %rd118, 0;
	@%p29 bra 	$L__BB0_45;
	mov.f64 	%fd456, 0dFFF0000000000000;
	mov.b64 	%rd324, 0;
$L__BB0_43:
	add.s64 	%rd195, %rd61, %rd324;
	ld.global.u8 	%rs1, [%rd195];
	setp.ne.s16 	%p30, %rs1, 0;
	@%p30 bra 	$L__BB0_79;
	shl.b64 	%rd208, %rd324, 3;
	add.s64 	%rd209, %rd193, %rd208;
	mov.b64 	%rd210, -4503599627370496;
	st.u64 	[%rd209], %rd210;
	bra.uni 	$L__BB0_94;
$L__BB0_45:
	setp.lt.u64 	%p42, %rd120, 4;
	mov.f64 	%fd456, 0dFFF0000000000000;
	mov.b64 	%rd323, 0;
	@%p42 bra 	$L__BB0_64;
	mov.f64 	%fd456, 0dFFF0000000000000;
	mov.b64 	%rd322, 0;
$L__BB0_47:
	add.s64 	%rd64, %rd61, %rd322;
	ld.global.u8 	%rs2, [%rd64];
	setp.eq.s16 	%p43, %rs2, 0;
	shl.b64 	%rd213, %rd322, 3;
	add.s64 	%rd65, %rd193, %rd213;
	@%p43 bra 	$L__BB0_50;
	st.f64 	[%rd65], %fd2;
	setp.leu.f64 	%p44, %fd2, %fd456;
	@%p44 bra 	$L__BB0_51;
	mov.f64 	%fd456, %fd2;
	bra.uni 	$L__BB0_51;
$L__BB0_50:
	mov.b64 	%rd214, -4503599627370496;
	st.u64 	[%rd65], %rd214;
$L__BB0_51:
	ld.global.u8 	%rs3, [%rd64+1];
	setp.eq.s16 	%p45, %rs3, 0;
	@%p45 bra 	$L__BB0_54;
	st.f64 	[%rd65+8], %fd2;
	setp.leu.f64 	%p46, %fd2, %fd456;
	@%p46 bra 	$L__BB0_55;
	mov.f64 	%fd456, %fd2;
	bra.uni 	$L__BB0_55;
$L__BB0_54:
	mov.b64 	%rd215, -4503599627370496;
	st.u64 	[%rd65+8], %rd215;
$L__BB0_55:
	ld.global.u8 	%rs4, [%rd64+2];
	setp.eq.s16 	%p47, %rs4, 0;
	@%p47 bra 	$L__BB0_58;
	st.f64 	[%rd65+16], %fd2;
	setp.leu.f64 	%p48, %fd2, %fd456;
	@%p48 bra 	$L__BB0_59;
	mov.f64 	%fd456, %fd2;
	bra.uni 	$L__BB0_59;
$L__BB0_58:
	mov.b64 	%rd216, -4503599627370496;
	st.u64 	[%rd65+16], %rd216;
$L__BB0_59:
	ld.global.u8 	%rs5, [%rd64+3];
	setp.eq.s16 	%p49, %rs5, 0;
	@%p49 bra 	$L__BB0_62;
	st.f64 	[%rd65+24], %fd2;
	setp.leu.f64 	%p50, %fd2, %fd456;
	@%p50 bra 	$L__BB0_63;
	mov.f64 	%fd456, %fd2;
	bra.uni 	$L__BB0_63;
$L__BB0_62:
	mov.b64 	%rd217, -4503599627370496;
	st.u64 	[%rd65+24], %rd217;
$L__BB0_63:
	add.s64 	%rd322, %rd322, 4;
	and.b64  	%rd323, %rd120, -4;
	setp.ne.s64 	%p51, %rd322, %rd323;
	@%p51 bra 	$L__BB0_47;
$L__BB0_64:
	and.b64  	%rd69, %rd120, 3;
	setp.eq.s64 	%p52, %rd69, 0;
	@%p52 bra 	$L__BB0_95;
	add.s64 	%rd70, %rd61, %rd323;
	ld.global.u8 	%rs6, [%rd70];
	setp.eq.s16 	%p53, %rs6, 0;
	shl.b64 	%rd218, %rd323, 3;
	add.s64 	%rd71, %rd193, %rd218;
	@%p53 bra 	$L__BB0_68;
	st.f64 	[%rd71], %fd2;
	setp.leu.f64 	%p54, %fd2, %fd456;
	@%p54 bra 	$L__BB0_69;
	mov.f64 	%fd456, %fd2;
	bra.uni 	$L__BB0_69;
$L__BB0_68:
	mov.b64 	%rd219, -4503599627370496;
	st.u64 	[%rd71], %rd219;
$L__BB0_69:
	setp.eq.s64 	%p55, %rd69, 1;
	@%p55 bra 	$L__BB0_95;
	ld.global.u8 	%rs7, [%rd70+1];
	setp.eq.s16 	%p56, %rs7, 0;
	@%p56 bra 	$L__BB0_73;
	st.f64 	[%rd71+8], %fd2;
	setp.leu.f64 	%p57, %fd2, %fd456;
	@%p57 bra 	$L__BB0_74;
	mov.f64 	%fd456, %fd2;
	bra.uni 	$L__BB0_74;
$L__BB0_73:
	mov.b64 	%rd220, -4503599627370496;
	st.u64 	[%rd71+8], %rd220;
$L__BB0_74:
	setp.eq.s64 	%p58, %rd69, 2;
	@%p58 bra 	$L__BB0_95;
	ld.global.u8 	%rs8, [%rd70+2];
	setp.eq.s16 	%p59, %rs8, 0;
	@%p59 bra 	$L__BB0_78;
	st.f64 	[%rd71+16], %fd2;
	setp.leu.f64 	%p60, %fd2, %fd456;
	@%p60 bra 	$L__BB0_95;
	mov.f64 	%fd456, %fd2;
	bra.uni 	$L__BB0_95;
$L__BB0_78:
	mov.b64 	%rd221, -4503599627370496;
	st.u64 	[%rd71+16], %rd221;
	bra.uni 	$L__BB0_95;
$L__BB0_79:
	setp.lt.u64 	%p31, %rd8, 15;
	shl.b64 	%rd197, %rd324, 3;
	add.s64 	%rd73, %rd193, %rd197;
	mov.b64 	%rd327, 0;
	st.u64 	[%rd73], %rd327;
	mul.lo.s64 	%rd74, %rd324, %rd118;
	mov.f64 	%fd466, 0d0000000000000000;
	@%p31 bra 	$L__BB0_82;
	mov.b64 	%rd325, 0;
	mov.f64 	%fd466, 0d0000000000000000;
$L__BB0_81:
	.pragma "nounroll";
	shl.b64 	%rd199, %rd325, 3;
	add.s64 	%rd200, %rd165, %rd199;
	ld.f64 	%fd167, [%rd200];
	cvt.u32.u64 	%r64, %rd74;
	cvt.u32.u64 	%r65, %rd325;
	add.s32 	%r66, %r65, %r64;
	shl.b32 	%r67, %r66, 3;
	mov.u32 	%r68, sram;
	add.s32 	%r69, %r68, %r67;
	ld.shared.f64 	%fd168, [%r69];
	fma.rn.f64 	%fd169, %fd167, %fd168, %fd466;
	st.f64 	[%rd73], %fd169;
	ld.f64 	%fd170, [%rd200+8];
	ld.shared.f64 	%fd171, [%r69+8];
	fma.rn.f64 	%fd172, %fd170, %fd171, %fd169;
	st.f64 	[%rd73], %fd172;
	ld.f64 	%fd173, [%rd200+16];
	ld.shared.f64 	%fd174, [%r69+16];
	fma.rn.f64 	%fd175, %fd173, %fd174, %fd172;
	st.f64 	[%rd73], %fd175;
	ld.f64 	%fd176, [%rd200+24];
	ld.shared.f64 	%fd177, [%r69+24];
	fma.rn.f64 	%fd178, %fd176, %fd177, %fd175;
	st.f64 	[%rd73], %fd178;
	ld.f64 	%fd179, [%rd200+32];
	ld.shared.f64 	%fd180, [%r69+32];
	fma.rn.f64 	%fd181, %fd179, %fd180, %fd178;
	st.f64 	[%rd73], %fd181;
	ld.f64 	%fd182, [%rd200+40];
	ld.shared.f64 	%fd183, [%r69+40];
	fma.rn.f64 	%fd184, %fd182, %fd183, %fd181;
	st.f64 	[%rd73], %fd184;
	ld.f64 	%fd185, [%rd200+48];
	ld.shared.f64 	%fd186, [%r69+48];
	fma.rn.f64 	%fd187, %fd185, %fd186, %fd184;
	st.f64 	[%rd73], %fd187;
	ld.f64 	%fd188, [%rd200+56];
	ld.shared.f64 	%fd189, [%r69+56];
	fma.rn.f64 	%fd190, %fd188, %fd189, %fd187;
	st.f64 	[%rd73], %fd190;
	ld.f64 	%fd191, [%rd200+64];
	ld.shared.f64 	%fd192, [%r69+64];
	fma.rn.f64 	%fd193, %fd191, %fd192, %fd190;
	st.f64 	[%rd73], %fd193;
	ld.f64 	%fd194, [%rd200+72];
	ld.shared.f64 	%fd195, [%r69+72];
	fma.rn.f64 	%fd196, %fd194, %fd195, %fd193;
	st.f64 	[%rd73], %fd196;
	ld.f64 	%fd197, [%rd200+80];
	ld.shared.f64 	%fd198, [%r69+80];
	fma.rn.f64 	%fd199, %fd197, %fd198, %fd196;
	st.f64 	[%rd73], %fd199;
	ld.f64 	%fd200, [%rd200+88];
	ld.shared.f64 	%fd201, [%r69+88];
	fma.rn.f64 	%fd202, %fd200, %fd201, %fd199;
	st.f64 	[%rd73], %fd202;
	ld.f64 	%fd203, [%rd200+96];
	ld.shared.f64 	%fd204, [%r69+96];
	fma.rn.f64 	%fd205, %fd203, %fd204, %fd202;
	st.f64 	[%rd73], %fd205;
	ld.f64 	%fd206, [%rd200+104];
	ld.shared.f64 	%fd207, [%r69+104];
	fma.rn.f64 	%fd208, %fd206, %fd207, %fd205;
	st.f64 	[%rd73], %fd208;
	ld.f64 	%fd209, [%rd200+112];
	ld.shared.f64 	%fd210, [%r69+112];
	fma.rn.f64 	%fd211, %fd209, %fd210, %fd208;
	st.f64 	[%rd73], %fd211;
	ld.f64 	%fd212, [%rd200+120];
	ld.shared.f64 	%fd213, [%r69+120];
	fma.rn.f64 	%fd466, %fd212, %fd213, %fd211;
	st.f64 	[%rd73], %fd466;
	add.s64 	%rd325, %rd325, 16;
	setp.ne.s64 	%p32, %rd325, %rd14;
	mov.u64 	%rd327, %rd14;
	@%p32 bra 	$L__BB0_81;
$L__BB0_82:
	setp.eq.s64 	%p33, %rd11, 0;
	@%p33 bra 	$L__BB0_92;
	add.s64 	%rd201, %rd11, -1;
	setp.lt.u64 	%p34, %rd201, 7;
	@%p34 bra 	$L__BB0_85;
	shl.b64 	%rd202, %rd327, 3;
	add.s64 	%rd203, %rd165, %rd202;
	ld.f64 	%fd214, [%rd203];
	cvt.u32.u64 	%r70, %rd74;
	cvt.u32.u64 	%r71, %rd327;
	add.s32 	%r72, %r71, %r70;
	shl.b32 	%r73, %r72, 3;
	mov.u32 	%r74, sram;
	add.s32 	%r75, %r74, %r73;
	ld.shared.f64 	%fd215, [%r75];
	fma.rn.f64 	%fd216, %fd214, %fd215, %fd466;
	st.f64 	[%rd73], %fd216;
	ld.f64 	%fd217, [%rd203+8];
	ld.shared.f64 	%fd218, [%r75+8];
	fma.rn.f64 	%fd219, %fd217, %fd218, %fd216;
	st.f64 	[%rd73], %fd219;
	ld.f64 	%fd220, [%rd203+16];
	ld.shared.f64 	%fd221, [%r75+16];
	fma.rn.f64 	%fd222, %fd220, %fd221, %fd219;
	st.f64 	[%rd73], %fd222;
	ld.f64 	%fd223, [%rd203+24];
	ld.shared.f64 	%fd224, [%r75+24];
	fma.rn.f64 	%fd225, %fd223, %fd224, %fd222;
	st.f64 	[%rd73], %fd225;
	ld.f64 	%fd226, [%rd203+32];
	ld.shared.f64 	%fd227, [%r75+32];
	fma.rn.f64 	%fd228, %fd226, %fd227, %fd225;
	st.f64 	[%rd73], %fd228;
	ld.f64 	%fd229, [%rd203+40];
	ld.shared.f64 	%fd230, [%r75+40];
	fma.rn.f64 	%fd231, %fd229, %fd230, %fd228;
	st.f64 	[%rd73], %fd231;
	ld.f64 	%fd232, [%rd203+48];
	ld.shared.f64 	%fd233, [%r75+48];
	fma.rn.f64 	%fd234, %fd232, %fd233, %fd231;
	st.f64 	[%rd73], %fd234;
	ld.f64 	%fd235, [%rd203+56];
	ld.shared.f64 	%fd236, [%r75+56];
	fma.rn.f64 	%fd466, %fd235, %fd236, %fd234;
	st.f64 	[%rd73], %fd466;
	add.s64 	%rd327, %rd327, 8;
$L__BB0_85:
	setp.eq.s64 	%p35, %rd9, 0;
	@%p35 bra 	$L__BB0_92;
	add.s64 	%rd204, %rd9, -1;
	setp.lt.u64 	%p36, %rd204, 3;
	@%p36 bra 	$L__BB0_88;
	shl.b64 	%rd205, %rd327, 3;
	add.s64 	%rd206, %rd165, %rd205;
	ld.f64 	%fd237, [%rd206];
	cvt.u32.u64 	%r76, %rd74;
	cvt.u32.u64 	%r77, %rd327;
	add.s32 	%r78, %r77, %r76;
	shl.b32 	%r79, %r78, 3;
	mov.u32 	%r80, sram;
	add.s32 	%r81, %r80, %r79;
	ld.shared.f64 	%fd238, [%r81];
	fma.rn.f64 	%fd239, %fd237, %fd238, %fd466;
	st.f64 	[%rd73], %fd239;
	ld.f64 	%fd240, [%rd206+8];
	ld.shared.f64 	%fd241, [%r81+8];
	fma.rn.f64 	%fd242, %fd240, %fd241, %fd239;
	st.f64 	[%rd73], %fd242;
	ld.f64 	%fd243, [%rd206+16];
	ld.shared.f64 	%fd244, [%r81+16];
	fma.rn.f64 	%fd245, %fd243, %fd244, %fd242;
	st.f64 	[%rd73], %fd245;
	ld.f64 	%fd246, [%rd206+24];
	ld.shared.f64 	%fd247, [%r81+24];
	fma.rn.f64 	%fd466, %fd246, %fd247, %fd245;
	st.f64 	[%rd73], %fd466;
	add.s64 	%rd327, %rd327, 4;
$L__BB0_88:
	setp.eq.s64 	%p37, %rd10, 0;
	@%p37 bra 	$L__BB0_92;
	setp.eq.s64 	%p38, %rd10, 1;
	shl.b64 	%rd207, %rd327, 3;
	add.s64 	%rd82, %rd165, %rd207;
	ld.f64 	%fd248, [%rd82];
	cvt.u32.u64 	%r82, %rd74;
	cvt.u32.u64 	%r83, %rd327;
	add.s32 	%r84, %r83, %r82;
	shl.b32 	%r85, %r84, 3;
	mov.u32 	%r86, sram;
	add.s32 	%r6, %r86, %r85;
	ld.shared.f64 	%fd249, [%r6];
	fma.rn.f64 	%fd466, %fd248, %fd249, %fd466;
	st.f64 	[%rd73], %fd466;
	@%p38 bra 	$L__BB0_92;
	setp.eq.s64 	%p39, %rd10, 2;
	ld.f64 	%fd250, [%rd82+8];
	ld.shared.f64 	%fd251, [%r6+8];
	fma.rn.f64 	%fd466, %fd250, %fd251, %fd466;
	st.f64 	[%rd73], %fd466;
	@%p39 bra 	$L__BB0_92;
	ld.f64 	%fd252, [%rd82+16];
	ld.shared.f64 	%fd253, [%r6+16];
	fma.rn.f64 	%fd466, %fd252, %fd253, %fd466;
$L__BB0_92:
	mul.f64 	%fd28, %fd466, %fd1;
	st.f64 	[%rd73], %fd28;
	setp.leu.f64 	%p40, %fd28, %fd456;
	@%p40 bra 	$L__BB0_94;
	mov.f64 	%fd456, %fd28;
$L__BB0_94:
	add.s64 	%rd324, %rd324, 1;
	setp.ne.s64 	%p41, %rd324, %rd120;
	@%p41 bra 	$L__BB0_43;
$L__BB0_95:
	setp.eq.s64 	%p61, %rd120, 0;
	max.f64 	%fd451, %fd6, %fd456;
	mov.f64 	%fd469, 0d0000000000000000;
	@%p61 bra 	$L__BB0_118;
	setp.eq.s64 	%p62, %rd120, 1;
	mov.f64 	%fd469, 0d0000000000000000;
	mov.b64 	%rd330, 0;
	@%p62 bra 	$L__BB0_111;
	mov.f64 	%fd469, 0d0000000000000000;
	mov.b64 	%rd329, 0;
$L__BB0_98:
	add.s64 	%rd85, %rd61, %rd329;
	ld.global.u8 	%rs9, [%rd85];
	setp.eq.s16 	%p63, %rs9, 0;
	shl.b64 	%rd224, %rd329, 3;
	add.s64 	%rd86, %rd193, %rd224;
	@%p63 bra 	$L__BB0_103;
	ld.f64 	%fd261, [%rd86];
	sub.f64 	%fd33, %fd261, %fd451;
	fma.rn.f64 	%fd262, %fd33, 0d3FF71547652B82FE, 0d4338000000000000;
	{
	.reg .b32 %temp; 
	mov.b64 	{%r7, %temp}, %fd262;
	}
	mov.f64 	%fd263, 0dC338000000000000;
	add.rn.f64 	%fd264, %fd262, %fd263;
	fma.rn.f64 	%fd265, %fd264, 0dBFE62E42FEFA39EF, %fd33;
	fma.rn.f64 	%fd266, %fd264, 0dBC7ABC9E3B39803F, %fd265;
	fma.rn.f64 	%fd267, %fd266, 0d3E5ADE1569CE2BDF, 0d3E928AF3FCA213EA;
	fma.rn.f64 	%fd268, %fd267, %fd266, 0d3EC71DEE62401315;
	fma.rn.f64 	%fd269, %fd268, %fd266, 0d3EFA01997C89EB71;
	fma.rn.f64 	%fd270, %fd269, %fd266, 0d3F2A01A014761F65;
	fma.rn.f64 	%fd271, %fd270, %fd266, 0d3F56C16C1852B7AF;
	fma.rn.f64 	%fd272, %fd271, %fd266, 0d3F81111111122322;
	fma.rn.f64 	%fd273, %fd272, %fd266, 0d3FA55555555502A1;
	fma.rn.f64 	%fd274, %fd273, %fd266, 0d3FC5555555555511;
	fma.rn.f64 	%fd275, %fd274, %fd266, 0d3FE000000000000B;
	fma.rn.f64 	%fd276, %fd275, %fd266, 0d3FF0000000000000;
	fma.rn.f64 	%fd277, %fd276, %fd266, 0d3FF0000000000000;
	{
	.reg .b32 %temp; 
	mov.b64 	{%r8, %temp}, %fd277;
	}
	{
	.reg .b32 %temp; 
	mov.b64 	{%temp, %r9}, %fd277;
	}
	shl.b32 	%r87, %r7, 20;
	add.s32 	%r88, %r87, %r9;
	mov.b64 	%fd470, {%r8, %r88};
	{
	.reg .b32 %temp; 
	mov.b64 	{%temp, %r89}, %fd33;
	}
	mov.b32 	%f6, %r89;
	abs.f32 	%f1, %f6;
	setp.lt.f32 	%p64, %f1, 0f4086232B;
	@%p64 bra 	$L__BB0_102;
	setp.lt.f64 	%p65, %fd33, 0d0000000000000000;
	add.f64 	%fd278, %fd33, 0d7FF0000000000000;
	selp.f64 	%fd470, 0d0000000000000000, %fd278, %p65;
	setp.geu.f32 	%p66, %f1, 0f40874800;
	@%p66 bra 	$L__BB0_102;
	shr.u32 	%r90, %r7, 31;
	add.s32 	%r91, %r7, %r90;
	shr.s32 	%r92, %r91, 1;
	shl.b32 	%r93, %r92, 20;
	add.s32 	%r94, %r9, %r93;
	mov.b64 	%fd279, {%r8, %r94};
	sub.s32 	%r95, %r7, %r92;
	shl.b32 	%r96, %r95, 20;
	add.s32 	%r97, %r96, 1072693248;
	mov.b32 	%r98, 0;
	mov.b64 	%fd280, {%r98, %r97};
	mul.f64 	%fd470, %fd280, %fd279;
$L__BB0_102:
	st.f64 	[%rd86], %fd470;
	add.f64 	%fd469, %fd469, %fd470;
	bra.uni 	$L__BB0_104;
$L__BB0_103:
	mov.b64 	%rd225, 0;
	st.u64 	[%rd86], %rd225;
$L__BB0_104:
	ld.global.u8 	%rs10, [%rd85+1];
	setp.eq.s16 	%p67, %rs10, 0;
	@%p67 bra 	$L__BB0_109;
	ld.f64 	%fd281, [%rd86+8];
	sub.f64 	%fd40, %fd281, %fd451;
	fma.rn.f64 	%fd282, %fd40, 0d3FF71547652B82FE, 0d4338000000000000;
	{
	.reg .b32 %temp; 
	mov.b64 	{%r10, %temp}, %fd282;
	}
	mov.f64 	%fd283, 0dC338000000000000;
	add.rn.f64 	%fd284, %fd282, %fd283;
	fma.rn.f64 	%fd285, %fd284, 0dBFE62E42FEFA39EF, %fd40;
	fma.rn.f64 	%fd286, %fd284, 0dBC7ABC9E3B39803F, %fd285;
	fma.rn.f64 	%fd287, %fd286, 0d3E5ADE1569CE2BDF, 0d3E928AF3FCA213EA;
	fma.rn.f64 	%fd288, %fd287, %fd286, 0d3EC71DEE62401315;
	fma.rn.f64 	%fd289, %fd288, %fd286, 0d3EFA01997C89EB71;
	fma.rn.f64 	%fd290, %fd289, %fd286, 0d3F2A01A014761F65;
	fma.rn.f64 	%fd291, %fd290, %fd286, 0d3F56C16C1852B7AF;
	fma.rn.f64 	%fd292, %fd291, %fd286, 0d3F81111111122322;
	fma.rn.f64 	%fd293, %fd292, %fd286, 0d3FA55555555502A1;
	fma.rn.f64 	%fd294, %fd293, %fd286, 0d3FC5555555555511;
	fma.rn.f64 	%fd295, %fd294, %fd286, 0d3FE000000000000B;
	fma.rn.f64 	%fd296, %fd295, %fd286, 0d3FF0000000000000;
	fma.rn.f64 	%fd297, %fd296, %fd286, 0d3FF0000000000000;
	{
	.reg .b32 %temp; 
	mov.b64 	{%r11, %temp}, %fd297;
	}
	{
	.reg .b32 %temp; 
	mov.b64 	{%temp, %r12}, %fd297;
	}
	shl.b32 	%r99, %r10, 20;
	add.s32 	%r100, %r99, %r12;
	mov.b64 	%fd472, {%r11, %r100};
	{
	.reg .b32 %temp; 
	mov.b64 	{%temp, %r101}, %fd40;
	}
	mov.b32 	%f7, %r101;
	abs.f32 	%f2, %f7;
	setp.lt.f32 	%p68, %f2, 0f4086232B;
	@%p68 bra 	$L__BB0_108;
	setp.lt.f64 	%p69, %fd40, 0d0000000000000000;
	add.f64 	%fd298, %fd40, 0d7FF0000000000000;
	selp.f64 	%fd472, 0d0000000000000000, %fd298, %p69;
	setp.geu.f32 	%p70, %f2, 0f40874800;
	@%p70 bra 	$L__BB0_108;
	shr.u32 	%r102, %r10, 31;
	add.s32 	%r103, %r10, %r102;
	shr.s32 	%r104, %r103, 1;
	shl.b32 	%r105, %r104, 20;
	add.s32 	%r106, %r12, %r105;
	mov.b64 	%fd299, {%r11, %r106};
	sub.s32 	%r107, %r10, %r104;
	shl.b32 	%r108, %r107, 20;
	add.s32 	%r109, %r108, 1072693248;
	mov.b32 	%r110, 0;
	mov.b64 	%fd300, {%r110, %r109};
	mul.f64 	%fd472, %fd300, %fd299;
$L__BB0_108:
	st.f64 	[%rd86+8], %fd472;
	add.f64 	%fd469, %fd469, %fd472;
	bra.uni 	$L__BB0_110;
$L__BB0_109:
	mov.b64 	%rd226, 0;
	st.u64 	[%rd86+8], %rd226;
$L__BB0_110:
	add.s64 	%rd329, %rd329, 2;
	and.b64  	%rd330, %rd120, -2;
	setp.ne.s64 	%p71, %rd329, %rd330;
	@%p71 bra 	$L__BB0_98;
$L__BB0_111:
	and.b64  	%rd227, %rd120, 1;
	setp.eq.b64 	%p72, %rd227, 1;
	not.pred 	%p73, %p72;
	@%p73 bra 	$L__BB0_118;
	add.s64 	%rd228, %rd61, %rd330;
	ld.global.u8 	%rs11, [%rd228];
	setp.eq.s16 	%p74, %rs11, 0;
	@%p74 bra 	$L__BB0_117;
	shl.b64 	%rd229, %rd330, 3;
	add.s64 	%rd90, %rd193, %rd229;
	ld.f64 	%fd301, [%rd90];
	sub.f64 	%fd49, %fd301, %fd451;
	fma.rn.f64 	%fd302, %fd49, 0d3FF71547652B82FE, 0d4338000000000000;
	{
	.reg .b32 %temp; 
	mov.b64 	{%r13, %temp}, %fd302;
	}
	mov.f64 	%fd303, 0dC338000000000000;
	add.rn.f64 	%fd304, %fd302, %fd303;
	fma.rn.f64 	%fd305, %fd304, 0dBFE62E42FEFA39EF, %fd49;
	fma.rn.f64 	%fd306, %fd304, 0dBC7ABC9E3B39803F, %fd305;
	fma.rn.f64 	%fd307, %fd306, 0d3E5ADE1569CE2BDF, 0d3E928AF3FCA213EA;
	fma.rn.f64 	%fd308, %fd307, %fd306, 0d3EC71DEE62401315;
	fma.rn.f64 	%fd309, %fd308, %fd306, 0d3EFA01997C89EB71;
	fma.rn.f64 	%fd310, %fd309, %fd306, 0d3F2A01A014761F65;
	fma.rn.f64 	%fd311, %fd310, %fd306, 0d3F56C16C1852B7AF;
	fma.rn.f64 	%fd312, %fd311, %fd306, 0d3F81111111122322;
	fma.rn.f64 	%fd313, %fd312, %fd306, 0d3FA55555555502A1;
	fma.rn.f64 	%fd314, %fd313, %fd306, 0d3FC5555555555511;
	fma.rn.f64 	%fd315, %fd314, %fd306, 0d3FE000000000000B;
	fma.rn.f64 	%fd316, %fd315, %fd306, 0d3FF0000000000000;
	fma.rn.f64 	%fd317, %fd316, %fd306, 0d3FF0000000000000;
	{
	.reg .b32 %temp; 
	mov.b64 	{%r14, %temp}, %fd317;
	}
	{
	.reg .b32 %temp; 
	mov.b64 	{%temp, %r15}, %fd317;
	}
	shl.b32 	%r111, %r13, 20;
	add.s32 	%r112, %r111, %r15;
	mov.b64 	%fd476, {%r14, %r112};
	{
	.reg .b32 %temp; 
	mov.b64 	{%temp, %r113}, %fd49;
	}
	mov.b32 	%f8, %r113;
	abs.f32 	%f3, %f8;
	setp.lt.f32 	%p75, %f3, 0f4086232B;
	@%p75 bra 	$L__BB0_116;
	setp.lt.f64 	%p76, %fd49, 0d0000000000000000;
	add.f64 	%fd318, %fd49, 0d7FF0000000000000;
	selp.f64 	%fd476, 0d0000000000000000, %fd318, %p76;
	setp.geu.f32 	%p77, %f3, 0f40874800;
	@%p77 bra 	$L__BB0_116;
	shr.u32 	%r114, %r13, 31;
	add.s32 	%r115, %r13, %r114;
	shr.s32 	%r116, %r115, 1;
	shl.b32 	%r117, %r116, 20;
	add.s32 	%r118, %r15, %r117;
	mov.b64 	%fd319, {%r14, %r118};
	sub.s32 	%r119, %r13, %r116;
	shl.b32 	%r120, %r119, 20;
	add.s32 	%r121, %r120, 1072693248;
	mov.b32 	%r122, 0;
	mov.b64 	%fd320, {%r122, %r121};
	mul.f64 	%fd476, %fd320, %fd319;
$L__BB0_116:
	st.f64 	[%rd90], %fd476;
	add.f64 	%fd469, %fd469, %fd476;
	bra.uni 	$L__BB0_118;
$L__BB0_117:
	shl.b64 	%rd230, %rd330, 3;
	add.s64 	%rd231, %rd193, %rd230;
	mov.b64 	%rd232, 0;
	st.u64 	[%rd231], %rd232;
$L__BB0_118:
	setp.eq.f64 	%p78, %fd6, 0dFFF0000000000000;
	mov.f64 	%fd478, 0d0000000000000000;
	@%p78 bra 	$L__BB0_122;
	sub.f64 	%fd56, %fd6, %fd451;
	fma.rn.f64 	%fd322, %fd56, 0d3FF71547652B82FE, 0d4338000000000000;
	{
	.reg .b32 %temp; 
	mov.b64 	{%r16, %temp}, %fd322;
	}
	mov.f64 	%fd323, 0dC338000000000000;
	add.rn.f64 	%fd324, %fd322, %fd323;
	fma.rn.f64 	%fd325, %fd324, 0dBFE62E42FEFA39EF, %fd56;
	fma.rn.f64 	%fd326, %fd324, 0dBC7ABC9E3B39803F, %fd325;
	fma.rn.f64 	%fd327, %fd326, 0d3E5ADE1569CE2BDF, 0d3E928AF3FCA213EA;
	fma.rn.f64 	%fd328, %fd327, %fd326, 0d3EC71DEE62401315;
	fma.rn.f64 	%fd329, %fd328, %fd326, 0d3EFA01997C89EB71;
	fma.rn.f64 	%fd330, %fd329, %fd326, 0d3F2A01A014761F65;
	fma.rn.f64 	%fd331, %fd330, %fd326, 0d3F56C16C1852B7AF;
	fma.rn.f64 	%fd332, %fd331, %fd326, 0d3F81111111122322;
	fma.rn.f64 	%fd333, %fd332, %fd326, 0d3FA55555555502A1;
	fma.rn.f64 	%fd334, %fd333, %fd326, 0d3FC5555555555511;
	fma.rn.f64 	%fd335, %fd334, %fd326, 0d3FE000000000000B;
	fma.rn.f64 	%fd336, %fd335, %fd326, 0d3FF0000000000000;
	fma.rn.f64 	%fd337, %fd336, %fd326, 0d3FF0000000000000;
	{
	.reg .b32 %temp; 
	mov.b64 	{%r17, %temp}, %fd337;
	}
	{
	.reg .b32 %temp; 
	mov.b64 	{%temp, %r18}, %fd337;
	}
	shl.b32 	%r123, %r16, 20;
	add.s32 	%r124, %r123, %r18;
	mov.b64 	%fd478, {%r17, %r124};
	{
	.reg .b32 %temp; 
	mov.b64 	{%temp, %r125}, %fd56;
	}
	mov.b32 	%f9, %r125;
	abs.f32 	%f4, %f9;
	setp.lt.f32 	%p79, %f4, 0f4086232B;
	@%p79 bra 	$L__BB0_122;
	setp.lt.f64 	%p80, %fd56, 0d0000000000000000;
	add.f64 	%fd338, %fd56, 0d7FF0000000000000;
	selp.f64 	%fd478, 0d0000000000000000, %fd338, %p80;
	setp.geu.f32 	%p81, %f4, 0f40874800;
	@%p81 bra 	$L__BB0_122;
	shr.u32 	%r126, %r16, 31;
	add.s32 	%r127, %r16, %r126;
	shr.s32 	%r128, %r127, 1;
	shl.b32 	%r129, %r128, 20;
	add.s32 	%r130, %r18, %r129;
	mov.b64 	%fd339, {%r17, %r130};
	sub.s32 	%r131, %r16, %r128;
	shl.b32 	%r132, %r131, 20;
	add.s32 	%r133, %r132, 1072693248;
	mov.b32 	%r134, 0;
	mov.b64 	%fd340, {%r134, %r133};
	mul.f64 	%fd478, %fd340, %fd339;
$L__BB0_122:
	setp.eq.s64 	%p82, %rd118, 0;
	fma.rn.f64 	%fd450, %fd5, %fd478, %fd469;
	setp.eq.f64 	%p83, %fd450, 0d0000000000000000;
	rcp.rn.f64 	%fd341, %fd450;
	selp.f64 	%fd62, 0d0000000000000000, %fd341, %p83;
	@%p82 bra 	$L__BB0_8;
	@%p61 bra 	$L__BB0_166;
	mov.b64 	%rd335, 0;
$L__BB0_125:
	setp.lt.u64 	%p85, %rd120, 8;
	mov.f64 	%fd480, 0d0000000000000000;
	mov.b64 	%rd338, 0;
	@%p85 bra 	$L__BB0_144;
	mov.f64 	%fd480, 0d0000000000000000;
	mov.b64 	%rd336, 0;
	cvt.u32.u64 	%r192, %rd335;
$L__BB0_127:
	.pragma "nounroll";
	add.s64 	%rd100, %rd61, %rd336;
	ld.global.u8 	%rs12, [%rd100];
	setp.eq.s16 	%p86, %rs12, 0;
	shl.b64 	%rd236, %rd336, 3;
	add.s64 	%rd101, %rd193, %rd236;
	@%p86 bra 	$L__BB0_129;
	ld.f64 	%fd345, [%rd101];
	cvt.u32.u64 	%r137, %rd336;
	mad.lo.s32 	%r138, %r137, %r24, %r192;
	shl.b32 	%r139, %r138, 3;
	add.s32 	%r140, %r1, %r139;
	ld.shared.f64 	%fd346, [%r140];
	fma.rn.f64 	%fd480, %fd345, %fd346, %fd480;
$L__BB0_129:
	ld.global.u8 	%rs13, [%rd100+1];
	setp.eq.s16 	%p87, %rs13, 0;
	@%p87 bra 	$L__BB0_131;
	ld.f64 	%fd347, [%rd101+8];
	mov.b64 	%rd237, 1;
	cvt.u32.u64 	%r141, %rd237;
	cvt.u32.u64 	%r142, %rd336;
	add.s32 	%r143, %r142, %r141;
	mad.lo.s32 	%r146, %r143, %r24, %r192;
	shl.b32 	%r147, %r146, 3;
	add.s32 	%r148, %r1, %r147;
	ld.shared.f64 	%fd348, [%r148];
	fma.rn.f64 	%fd480, %fd347, %fd348, %fd480;
$L__BB0_131:
	ld.global.u8 	%rs14, [%rd100+2];
	setp.eq.s16 	%p88, %rs14, 0;
	@%p88 bra 	$L__BB0_133;
	ld.f64 	%fd349, [%rd101+16];
	mov.b64 	%rd238, 2;
	cvt.u32.u64 	%r149, %rd238;
	cvt.u32.u64 	%r150, %rd336;
	add.s32 	%r151, %r150, %r149;
	mad.lo.s32 	%r154, %r151, %r24, %r192;
	shl.b32 	%r155, %r154, 3;
	add.s32 	%r156, %r1, %r155;
	ld.shared.f64 	%fd350, [%r156];
	fma.rn.f64 	%fd480, %fd349, %fd350, %fd480;
$L__BB0_133:
	ld.global.u8 	%rs15, [%rd100+3];
	setp.eq.s16 	%p89, %rs15, 0;
	@%p89 bra 	$L__BB0_135;
	ld.f64 	%fd351, [%rd101+24];
	mov.b64 	%rd239, 3;
	cvt.u32.u64 	%r157, %rd239;
	cvt.u32.u64 	%r158, %rd336;
	add.s32 	%r159, %r158, %r157;
	mad.lo.s32 	%r162, %r159, %r24, %r192;
	shl.b32 	%r163, %r162, 3;
	add.s32 	%r164, %r1, %r163;
	ld.shared.f64 	%fd352, [%r164];
	fma.rn.f64 	%fd480, %fd351, %fd352, %fd480;
$L__BB0_135:
	ld.global.u8 	%rs16, [%rd100+4];
	setp.eq.s16 	%p90, %rs16, 0;
	@%p90 bra 	$L__BB0_137;
	ld.f64 	%fd353, [%rd101+32];
	mov.b64 	%rd240, 4;
	cvt.u32.u64 	%r165, %rd240;
	cvt.u32.u64 	%r166, %rd336;
	add.s32 	%r167, %r166, %r165;
	mad.lo.s32 	%r170, %r167, %r24, %r192;
	shl.b32 	%r171, %r170, 3;
	add.s32 	%r172, %r1, %r171;
	ld.shared.f64 	%fd354, [%r172];
	fma.rn.f64 	%fd480, %fd353, %fd354, %fd480;
$L__BB0_137:
	ld.global.u8 	%rs17, [%rd100+5];
	setp.eq.s16 	%p91, %rs17, 0;
	@%p91 bra 	$L__BB0_139;
	ld.f64 	%fd355, [%rd101+40];
	mov.b64 	%rd241, 5;
	cvt.u32.u64 	%r173, %rd241;
	cvt.u32.u64 	%r174, %rd336;
	add.s32 	%r175, %r174, %r173;
	mad.lo.s32 	%r178, %r175, %r24, %r192;
	shl.b32 	%r179, %r178, 3;
	add.s32 	%r180, %r1, %r179;
	ld.shared.f64 	%fd356, [%r180];
	fma.rn.f64 	%fd480, %fd355, %fd356, %fd480;
$L__BB0_139:
	ld.global.u8 	%rs18, [%rd100+6];
	setp.eq.s16 	%p92, %rs18, 0;
	@%p92 bra 	$L__BB0_141;
	ld.f64 	%fd357, [%rd101+48];
	mov.b64 	%rd242, 6;
	cvt.u32.u64 	%r181, %rd242;
	cvt.u32.u64 	%r182, %rd336;
	add.s32 	%r183, %r182, %r181;
	mad.lo.s32 	%r186, %r183, %r24, %r192;
	shl.b32 	%r187, %r186, 3;
	add.s32 	%r188, %r1, %r187;
	ld.shared.f64 	%fd358, [%r188];
	fma.rn.f64 	%fd480, %fd357, %fd358, %fd480;
$L__BB0_141:
	ld.global.u8 	%rs19, [%rd100+7];
	setp.eq.s16 	%p93, %rs19, 0;
	@%p93 bra 	$L__BB0_143;
	ld.f64 	%fd359, [%rd101+56];
	mov.b64 	%rd243, 7;
	cvt.u32.u64 	%r189, %rd243;
	cvt.u32.u64 	%r190, %rd336;
	add.s32 	%r191, %r190, %r189;
	mad.lo.s32 	%r194, %r191, %r24, %r192;
	shl.b32 	%r195, %r194, 3;
	add.s32 	%r196, %r1, %r195;
	ld.shared.f64 	%fd360, [%r196];
	fma.rn.f64 	%fd480, %fd359, %fd360, %fd480;
$L__BB0_143:
	add.s64 	%rd336, %rd336, 8;
	setp.ne.s64 	%p94, %rd336, %rd15;
	mov.u64 	%rd338, %rd15;
	@%p94 bra 	$L__BB0_127;
$L__BB0_144:
	setp.eq.s64 	%p95, %rd12, 0;
	@%p95 bra 	$L__BB0_165;
	add.s64 	%rd244, %rd12, -1;
	setp.lt.u64 	%p96, %rd244, 3;
	@%p96 bra 	$L__BB0_155;
	add.s64 	%rd104, %rd61, %rd338;
	ld.global.u8 	%rs20, [%rd104];
	setp.eq.s16 	%p97, %rs20, 0;
	@%p97 bra 	$L__BB0_148;
	shl.b64 	%rd245, %rd338, 3;
	add.s64 	%rd246, %rd193, %rd245;
	ld.f64 	%fd362, [%rd246];
	cvt.u32.u64 	%r197, %rd335;
	cvt.u32.u64 	%r199, %rd338;
	mad.lo.s32 	%r200, %r199, %r24, %r197;
	shl.b32 	%r201, %r200, 3;
	add.s32 	%r202, %r1, %r201;
	ld.shared.f64 	%fd363, [%r202];
	fma.rn.f64 	%fd480, %fd362, %fd363, %fd480;
$L__BB0_148:
	ld.global.u8 	%rs21, [%rd104+1];
	setp.eq.s16 	%p98, %rs21, 0;
	@%p98 bra 	$L__BB0_150;
	shl.b64 	%rd247, %rd338, 3;
	add.s64 	%rd248, %rd193, %rd247;
	ld.f64 	%fd364, [%rd248+8];
	mov.b64 	%rd249, 1;
	cvt.u32.u64 	%r203, %rd249;
	cvt.u32.u64 	%r204, %rd338;
	add.s32 	%r205, %r204, %r203;
	cvt.u32.u64 	%r206, %rd335;
	mad.lo.s32 	%r208, %r205, %r24, %r206;
	shl.b32 	%r209, %r208, 3;
	add.s32 	%r210, %r1, %r209;
	ld.shared.f64 	%fd365, [%r210];
	fma.rn.f64 	%fd480, %fd364, %fd365, %fd480;
$L__BB0_150:
	ld.global.u8 	%rs22, [%rd104+2];
	setp.eq.s16 	%p99, %rs22, 0;
	@%p99 bra 	$L__BB0_152;
	shl.b64 	%rd250, %rd338, 3;
	add.s64 	%rd251, %rd193, %rd250;
	ld.f64 	%fd366, [%rd251+16];
	mov.b64 	%rd252, 2;
	cvt.u32.u64 	%r211, %rd252;
	cvt.u32.u64 	%r212, %rd338;
	add.s32 	%r213, %r212, %r211;
	cvt.u32.u64 	%r214, %rd335;
	mad.lo.s32 	%r216, %r213, %r24, %r214;
	shl.b32 	%r217, %r216, 3;
	add.s32 	%r218, %r1, %r217;
	ld.shared.f64 	%fd367, [%r218];
	fma.rn.f64 	%fd480, %fd366, %fd367, %fd480;
$L__BB0_152:
	ld.global.u8 	%rs23, [%rd104+3];
	setp.eq.s16 	%p100, %rs23, 0;
	@%p100 bra 	$L__BB0_154;
	shl.b64 	%rd253, %rd338, 3;
	add.s64 	%rd254, %rd193, %rd253;
	ld.f64 	%fd368, [%rd254+24];
	mov.b64 	%rd255, 3;
	cvt.u32.u64 	%r219, %rd255;
	cvt.u32.u64 	%r220, %rd338;
	add.s32 	%r221, %r220, %r219;
	cvt.u32.u64 	%r222, %rd335;
	mad.lo.s32 	%r224, %r221, %r24, %r222;
	shl.b32 	%r225, %r224, 3;
	add.s32 	%r226, %r1, %r225;
	ld.shared.f64 	%fd369, [%r226];
	fma.rn.f64 	%fd480, %fd368, %fd369, %fd480;
$L__BB0_154:
	add.s64 	%rd338, %rd338, 4;
$L__BB0_155:
	and.b64  	%rd256, %rd120, 3;
	setp.eq.s64 	%p101, %rd256, 0;
	@%p101 bra 	$L__BB0_165;
	setp.eq.s64 	%p102, %rd256, 1;
	@%p102 bra 	$L__BB0_162;
	add.s64 	%rd107, %rd61, %rd338;
	ld.global.u8 	%rs24, [%rd107];
	setp.eq.s16 	%p103, %rs24, 0;
	@%p103 bra 	$L__BB0_159;
	shl.b64 	%rd257, %rd338, 3;
	add.s64 	%rd258, %rd193, %rd257;
	ld.f64 	%fd371, [%rd258];
	cvt.u32.u64 	%r227, %rd335;
	cvt.u32.u64 	%r229, %rd338;
	mad.lo.s32 	%r230, %r229, %r24, %r227;
	shl.b32 	%r231, %r230, 3;
	add.s32 	%r232, %r1, %r231;
	ld.shared.f64 	%fd372, [%r232];
	fma.rn.f64 	%fd480, %fd371, %fd372, %fd480;
$L__BB0_159:
	ld.global.u8 	%rs25, [%rd107+1];
	setp.eq.s16 	%p104, %rs25, 0;
	@%p104 bra 	$L__BB0_161;
	shl.b64 	%rd259, %rd338, 3;
	add.s64 	%rd260, %rd193, %rd259;
	ld.f64 	%fd373, [%rd260+8];
	mov.b64 	%rd261, 1;
	cvt.u32.u64 	%r233, %rd261;
	cvt.u32.u64 	%r234, %rd338;
	add.s32 	%r235, %r234, %r233;
	cvt.u32.u64 	%r236, %rd335;
	mad.lo.s32 	%r238, %r235, %r24, %r236;
	shl.b32 	%r239, %r238, 3;
	add.s32 	%r240, %r1, %r239;
	ld.shared.f64 	%fd374, [%r240];
	fma.rn.f64 	%fd480, %fd373, %fd374, %fd480;
$L__BB0_161:
	add.s64 	%rd338, %rd338, 2;
$L__BB0_162:
	and.b64  	%rd262, %rd120, 1;
	setp.eq.b64 	%p105, %rd262, 1;
	not.pred 	%p106, %p105;
	@%p106 bra 	$L__BB0_165;
	add.s64 	%rd263, %rd61, %rd338;
	ld.global.u8 	%rs26, [%rd263];
	setp.eq.s16 	%p107, %rs26, 0;
	@%p107 bra 	$L__BB0_165;
	shl.b64 	%rd264, %rd338, 3;
	add.s64 	%rd265, %rd193, %rd264;
	ld.f64 	%fd375, [%rd265];
	cvt.u32.u64 	%r241, %rd335;
	cvt.u32.u64 	%r243, %rd338;
	mad.lo.s32 	%r244, %r243, %r24, %r241;
	shl.b32 	%r245, %r244, 3;
	add.s32 	%r246, %r1, %r245;
	ld.shared.f64 	%fd376, [%r246];
	fma.rn.f64 	%fd480, %fd375, %fd376, %fd480;
$L__BB0_165:
	add.s64 	%rd266, %rd21, %rd335;
	shl.b64 	%rd267, %rd266, 3;
	add.s64 	%rd268, %rd1, %rd267;
	ld.global.f64 	%fd377, [%rd268];
	mul.f64 	%fd378, %fd478, %fd377;
	mul.f64 	%fd379, %fd5, %fd378;
	mul.f64 	%fd380, %fd62, %fd379;
	fma.rn.f64 	%fd381, %fd62, %fd480, %fd380;
	st.global.f64 	[%rd268], %fd381;
	add.s64 	%rd335, %rd335, 1;
	setp.eq.s64 	%p108, %rd335, %rd118;
	@%p108 bra 	$L__BB0_8;
	bra.uni 	$L__BB0_125;
$L__BB0_166:
	setp.lt.u64 	%p109, %rd8, 7;
	mov.b64 	%rd333, 0;
	@%p109 bra 	$L__BB0_169;
	mov.b64 	%rd331, 0;
$L__BB0_168:
	.pragma "nounroll";
	add.s64 	%rd271, %rd21, %rd331;
	shl.b64 	%rd272, %rd271, 3;
	add.s64 	%rd273, %rd1, %rd272;
	ld.global.f64 	%fd382, [%rd273];
	mul.f64 	%fd383, %fd478, %fd382;
	mul.f64 	%fd384, %fd5, %fd383;
	mul.f64 	%fd385, %fd62, 0d0000000000000000;
	fma.rn.f64 	%fd386, %fd62, %fd384, %fd385;
	st.global.f64 	[%rd273], %fd386;
	ld.global.f64 	%fd387, [%rd273+8];
	mul.f64 	%fd388, %fd478, %fd387;
	mul.f64 	%fd389, %fd5, %fd388;
	fma.rn.f64 	%fd390, %fd62, %fd389, %fd385;
	st.global.f64 	[%rd273+8], %fd390;
	ld.global.f64 	%fd391, [%rd273+16];
	mul.f64 	%fd392, %fd478, %fd391;
	mul.f64 	%fd393, %fd5, %fd392;
	fma.rn.f64 	%fd394, %fd62, %fd393, %fd385;
	st.global.f64 	[%rd273+16], %fd394;
	ld.global.f64 	%fd395, [%rd273+24];
	mul.f64 	%fd396, %fd478, %fd395;
	mul.f64 	%fd397, %fd5, %fd396;
	fma.rn.f64 	%fd398, %fd62, %fd397, %fd385;
	st.global.f64 	[%rd273+24], %fd398;
	ld.global.f64 	%fd399, [%rd273+32];
	mul.f64 	%fd400, %fd478, %fd399;
	mul.f64 	%fd401, %fd5, %fd400;
	fma.rn.f64 	%fd402, %fd62, %fd401, %fd385;
	st.global.f64 	[%rd273+32], %fd402;
	ld.global.f64 	%fd403, [%rd273+40];
	mul.f64 	%fd404, %fd478, %fd403;
	mul.f64 	%fd405, %fd5, %fd404;
	fma.rn.f64 	%fd406, %fd62, %fd405, %fd385;
	st.global.f64 	[%rd273+40], %fd406;
	ld.global.f64 	%fd407, [%rd273+48];
	mul.f64 	%fd408, %fd478, %fd407;
	mul.f64 	%fd409, %fd5, %fd408;
	fma.rn.f64 	%fd410, %fd62, %fd409, %fd385;
	st.global.f64 	[%rd273+48], %fd410;
	ld.global.f64 	%fd411, [%rd273+56];
	mul.f64 	%fd412, %fd478, %fd411;
	mul.f64 	%fd413, %fd5, %fd412;
	fma.rn.f64 	%fd414, %fd62, %fd413, %fd385;
	st.global.f64 	[%rd273+56], %fd414;
	add.s64 	%rd331, %rd331, 8;
	setp.ne.s64 	%p110, %rd331, %rd13;
	mov.u64 	%rd333, %rd13;
	@%p110 bra 	$L__BB0_168;
$L__BB0_169:
	setp.eq.s64 	%p111, %rd9, 0;
	@%p111 bra 	$L__BB0_8;
	add.s64 	%rd274, %rd9, -1;
	setp.lt.u64 	%p112, %rd274, 3;
	@%p112 bra 	$L__BB0_172;
	add.s64 	%rd275, %rd21, %rd333;
	shl.b64 	%rd276, %rd275, 3;
	add.s64 	%rd277, %rd1, %rd276;
	ld.global.f64 	%fd415, [%rd277];
	mul.f64 	%fd416, %fd478, %fd415;
	mul.f64 	%fd417, %fd5, %fd416;
	mul.f64 	%fd418, %fd62, %fd417;
	fma.rn.f64 	%fd419, %fd62, 0d0000000000000000, %fd418;
	st.global.f64 	[%rd277], %fd419;
	ld.global.f64 	%fd420, [%rd277+8];
	mul.f64 	%fd421, %fd478, %fd420;
	mul.f64 	%fd422, %fd5, %fd421;
	mul.f64 	%fd423, %fd62, %fd422;
	fma.rn.f64 	%fd424, %fd62, 0d0000000000000000, %fd423;
	st.global.f64 	[%rd277+8], %fd424;
	ld.global.f64 	%fd425, [%rd277+16];
	mul.f64 	%fd426, %fd478, %fd425;
	mul.f64 	%fd427, %fd5, %fd426;
	mul.f64 	%fd428, %fd62, %fd427;
	fma.rn.f64 	%fd429, %fd62, 0d0000000000000000, %fd428;
	st.global.f64 	[%rd277+16], %fd429;
	ld.global.f64 	%fd430, [%rd277+24];
	mul.f64 	%fd431, %fd478, %fd430;
	mul.f64 	%fd432, %fd5, %fd431;
	mul.f64 	%fd433, %fd62, %fd432;
	fma.rn.f64 	%fd434, %fd62, 0d0000000000000000, %fd433;
	st.global.f64 	[%rd277+24], %fd434;
	add.s64 	%rd333, %rd333, 4;
$L__BB0_172:
	setp.eq.s64 	%p113, %rd10, 0;
	@%p113 bra 	$L__BB0_8;
	setp.eq.s64 	%p114, %rd10, 1;
	@%p114 bra 	$L__BB0_175;
	add.s64 	%rd278, %rd21, %rd333;
	shl.b64 	%rd279, %rd278, 3;
	add.s64 	%rd280, %rd1, %rd279;
	ld.global.f64 	%fd435, [%rd280];
	mul.f64 	%fd436, %fd478, %fd435;
	mul.f64 	%fd437, %fd5, %fd436;
	mul.f64 	%fd438, %fd62, %fd437;
	fma.rn.f64 	%fd439, %fd62, 0d0000000000000000, %fd438;
	st.global.f64 	[%rd280], %fd439;
	ld.global.f64 	%fd440, [%rd280+8];
	mul.f64 	%fd441, %fd478, %fd440;
	mul.f64 	%fd442, %fd5, %fd441;
	mul.f64 	%fd443, %fd62, %fd442;
	fma.rn.f64 	%fd444, %fd62, 0d0000000000000000, %fd443;
	st.global.f64 	[%rd280+8], %fd444;
	add.s64 	%rd333, %rd333, 2;
$L__BB0_175:
	and.b64  	%rd281, %rd118, 1;
	setp.eq.b64 	%p115, %rd281, 1;
	not.pred 	%p116, %p115;
	@%p116 bra 	$L__BB0_8;
	add.s64 	%rd282, %rd21, %rd333;
	shl.b64 	%rd283, %rd282, 3;
	add.s64 	%rd284, %rd1, %rd283;
	ld.global.f64 	%fd445, [%rd284];
	mul.f64 	%fd446, %fd478, %fd445;
	mul.f64 	%fd447, %fd5, %fd446;
	mul.f64 	%fd448, %fd62, %fd447;
	fma.rn.f64 	%fd449, %fd62, 0d0000000000000000, %fd448;
	st.global.f64 	[%rd284], %fd449;
	bra.uni 	$L__BB0_8;
$L__BB0_177:
	ld.param.u64 	%rd298, [__attn_f64_param_5];
	ld.param.u64 	%rd296, [__attn_f64_param_4];
	cvta.to.global.u64 	%rd285, %rd296;
	cvt.u64.u32 	%rd286, %r28;
	mad.lo.s64 	%rd287, %rd307, %rd2, %rd286;
	shl.b64 	%rd288, %rd287, 3;
	add.s64 	%rd289, %rd285, %rd288;
	st.global.f64 	[%rd289], %fd451;
	cvta.to.global.u64 	%rd290, %rd298;
	add.s64 	%rd291, %rd290, %rd288;
	st.global.f64 	[%rd291], %fd450;
$L__BB0_178:
	add.s64 	%rd307, %rd307, 1;
	setp.ne.s64 	%p118, %rd307, %rd16;
	@%p118 bra 	$L__BB0_5;
$L__BB0_179:
	ret;

}


// ===== COMPILED SASS (sm_100) =====

	.target	sm_100

	.elftype	@"ET_EXEC"


//--------------------- .note.nv.tkinfo           --------------------------
	.section	.note.nv.tkinfo,"",@"SHT_NOTE"
	.sectionflags	@"SHF_NOTE_NV_TKINFO"
	.tkinfo
        /*0018*/ 	.word	0x00000002
        /*0030*/ 	.string	""
        /*0030*/ 	.string	"ptxas"
        /*0030*/ 	.string	"Cuda compilation tools, release 13.0, V13.0.88"
        /*0030*/ 	.string	"Build cuda_13.0.r13.0/compiler.36424714_0"
        /*0030*/ 	.string	"-arch sm_100 -m 64 "



//--------------------- .note.nv.cuinfo           --------------------------
	.section	.note.nv.cuinfo,"",@"SHT_NOTE"
	.sectionflags	@"SHF_NOTE_NV_CUINFO"
        /*0018*/ 	.short	0x0002
        /*001a*/ 	.short	0x0064
        /*001c*/ 	.short	0x0082
	.zero		2


//--------------------- .nv.info                  --------------------------
	.section	.nv.info,"",@"SHT_CUDA_INFO"
	.align	4


	//----- nvinfo : EIATTR_REGCOUNT
	.align		4
        /*0000*/ 	.byte	0x04, 0x2f
        /*0002*/ 	.short	(.L_1 - .L_0)
	.align		4
.L_0:
        /*0004*/ 	.word	index@(__attn_f64)
        /*0008*/ 	.word	0x00000030


	//----- nvinfo : EIATTR_FRAME_SIZE
	.align		4
.L_1:
        /*000c*/ 	.byte	0x04, 0x11
        /*000e*/ 	.short	(.L_3 - .L_2)
	.align		4
.L_2:
        /*0010*/ 	.word	index@($__internal_1_$__cuda_sm20_div_u64)
        /*0014*/ 	.word	0x00000000


	//----- nvinfo : EIATTR_FRAME_SIZE
	.align		4
.L_3:
        /*0018*/ 	.byte	0x04, 0x11
        /*001a*/ 	.short	(.L_5 - .L_4)
	.align		4
.L_4:
        /*001c*/ 	.word	index@($__internal_0_$__cuda_sm20_dblrcp_rn_slowpath_v3)
        /*0020*/ 	.word	0x00000000


	//----- nvinfo : EIATTR_FRAME_SIZE
	.align		4
.L_5:
        /*0024*/ 	.byte	0x04, 0x11
        /*0026*/ 	.short	(.L_7 - .L_6)
	.align		4
.L_6:
        /*0028*/ 	.word	index@(__attn_f64)
        /*002c*/ 	.word	0x00000000


	//----- nvinfo : EIATTR_MIN_STACK_SIZE
	.align		4
.L_7:
        /*0030*/ 	.byte	0x04, 0x12
        /*0032*/ 	.short	(.L_9 - .L_8)
	.align		4
.L_8:
        /*0034*/ 	.word	index@(__attn_f64)
        /*0038*/ 	.word	0x00000000
.L_9:


//--------------------- .nv.compat                --------------------------
	.section	.nv.compat,"",@"SHT_CUDA_COMPAT_INFO"
	.align	4
        /*0000*/ 	.byte	0x02, 0x09, 0x00, 0x00, 0x02, 0x02, 0x01, 0x00, 0x02, 0x05, 0x05, 0x00, 0x03, 0x07, 0x01, 0x01
        /*0010*/ 	.byte	0x02, 0x03, 0x00, 0x00, 0x02, 0x06, 0x01, 0x00, 0x04, 0x0b, 0x08, 0x00, 0x01, 0x00, 0x00, 0x00
        /*0020*/ 	.byte	0x00, 0x00, 0x00, 0x00


//--------------------- .nv.info.__attn_f64       --------------------------
	.section	.nv.info.__attn_f64,"",@"SHT_CUDA_INFO"
	.sectionflags	@""
	.align	4


	//----- nvinfo : EIATTR_CUDA_API_VERSION
	.align		4
        /*0000*/ 	.byte	0x04, 0x37
        /*0002*/ 	.short	(.L_11 - .L_10)
.L_10:
        /*0004*/ 	.word	0x00000082


	//----- nvinfo : EIATTR_KPARAM_INFO
	.align		4
.L_11:
        /*0008*/ 	.byte	0x04, 0x17
        /*000a*/ 	.short	(.L_13 - .L_12)
.L_12:
        /*000c*/ 	.word	0x00000000
        /*0010*/ 	.short	0x000f
        /*0012*/ 	.short	0x0078
        /*0014*/ 	.byte	0x00, 0xf0, 0x11, 0x00


	//----- nvinfo : EIATTR_KPARAM_INFO
	.align		4
.L_13:
        /*0018*/ 	.byte	0x04, 0x17
        /*001a*/ 	.short	(.L_15 - .L_14)
.L_14:
        /*001c*/ 	.word	0x00000000
        /*0020*/ 	.short	0x000e
        /*0022*/ 	.short	0x0070
        /*0024*/ 	.byte	0x00, 0xf0, 0x21, 0x00


	//----- nvinfo : EIATTR_KPARAM_INFO
	.align		4
.L_15:
        /*0028*/ 	.byte	0x04, 0x17
        /*002a*/ 	.short	(.L_17 - .L_16)
.L_16:
        /*002c*/ 	.word	0x00000000
        /*0030*/ 	.short	0x000d
        /*0032*/ 	.short	0x0068
        /*0034*/ 	.byte	0x00, 0xf0, 0x21, 0x00


	//----- nvinfo : EIATTR_KPARAM_INFO
	.align		4
.L_17:
        /*0038*/ 	.byte	0x04, 0x17
        /*003a*/ 	.short	(.L_19 - .L_18)
.L_18:
        /*003c*/ 	.word	0x00000000
        /*0040*/ 	.short	0x000c
        /*0042*/ 	.short	0x0060
        /*0044*/ 	.byte	0x00, 0xf0, 0x21, 0x00


	//----- nvinfo : EIATTR_KPARAM_INFO
	.align		4
.L_19:
        /*0048*/ 	.byte	0x04, 0x17
        /*004a*/ 	.short	(.L_21 - .L_20)
.L_20:
        /*004c*/ 	.word	0x00000000
        /*0050*/ 	.short	0x000b
        /*0052*/ 	.short	0x0058
        /*0054*/ 	.byte	0x00, 0xf0, 0x21, 0x00


	//----- nvinfo : EIATTR_KPARAM_INFO
	.align		4
.L_21:
        /*0058*/ 	.byte	0x04, 0x17
        /*005a*/ 	.short	(.L_23 - .L_22)
.L_22:
        /*005c*/ 	.word	0x00000000
        /*0060*/ 	.short	0x000a
        /*0062*/ 	.short	0x0050
        /*0064*/ 	.byte	0x00, 0xf0, 0x21, 0x00


	//----- nvinfo : EIATTR_KPARAM_INFO
	.align		4
.L_23:
        /*0068*/ 	.byte	0x04, 0x17
        /*006a*/ 	.short	(.L_25 - .L_24)
.L_24:
        /*006c*/ 	.word	0x00000000
        /*0070*/ 	.short	0x0009
        /*0072*/ 	.short	0x0048
        /*0074*/ 	.byte	0x00, 0xf0, 0x21, 0x00


	//----- nvinfo : EIATTR_KPARAM_INFO
	.align		4
.L_25:
        /*0078*/ 	.byte	0x04, 0x17
        /*007a*/ 	.short	(.L_27 - .L_26)
.L_26:
        /*007c*/ 	.word	0x00000000
        /*0080*/ 	.short	0x0008
        /*0082*/ 	.short	0x0040
        /*0084*/ 	.byte	0x00, 0xf0, 0x21, 0x00


	//----- nvinfo : EIATTR_KPARAM_INFO
	.align		4
.L_27:
        /*0088*/ 	.byte	0x04, 0x17
        /*008a*/ 	.short	(.L_29 - .L_28)
.L_28:
        /*008c*/ 	.word	0x00000000
        /*0090*/ 	.short	0x0007
        /*0092*/ 	.short	0x0038
        /*0094*/ 	.byte	0x00, 0xf0, 0x21, 0x00


	//----- nvinfo : EIATTR_KPARAM_INFO
	.align		4
.L_29:
        /*0098*/ 	.byte	0x04, 0x17
        /*009a*/ 	.short	(.L_31 - .L_30)
.L_30:
        /*009c*/ 	.word	0x00000000
        /*00a0*/ 	.short	0x0006
        /*00a2*/ 	.short	0x0030
        /*00a4*/ 	.byte	0x00, 0xf0, 0x21, 0x00


	//----- nvinfo : EIATTR_KPARAM_INFO
	.align		4
.L_31:
        /*00a8*/ 	.byte	0x04, 0x17
        /*00aa*/ 	.short	(.L_33 - .L_32)
.L_32:
        /*00ac*/ 	.word	0x00000000
        /*00b0*/ 	.short	0x0005
        /*00b2*/ 	.short	0x0028
        /*00b4*/ 	.byte	0x00, 0xf5, 0x21, 0x00


	//----- nvinfo : EIATTR_KPARAM_INFO
	.align		4
.L_33:
        /*00b8*/ 	.byte	0x04, 0x17
        /*00ba*/ 	.short	(.L_35 - .L_34)
.L_34:
        /*00bc*/ 	.word	0x00000000
        /*00c0*/ 	.short	0x0004
        /*00c2*/ 	.short	0x0020
        /*00c4*/ 	.byte	0x00, 0xf5, 0x21, 0x00


	//----- nvinfo : EIATTR_KPARAM_INFO
	.align		4
.L_35:
        /*00c8*/ 	.byte	0x04, 0x17
        /*00ca*/ 	.short	(.L_37 - .L_36)
.L_36:
        /*00cc*/ 	.word	0x00000000
        /*00d0*/ 	.short	0x0003
        /*00d2*/ 	.short	0x0018
        /*00d4*/ 	.byte	0x00, 0xf5, 0x21, 0x00


	//----- nvinfo : EIATTR_KPARAM_INFO
	.align		4
.L_37:
        /*00d8*/ 	.byte	0x04, 0x17
        /*00da*/ 	.short	(.L_39 - .L_38)
.L_38:
        /*00dc*/ 	.word	0x00000000
        /*00e0*/ 	.short	0x0002
        /*00e2*/ 	.short	0x0010
        /*00e4*/ 	.byte	0x00, 0xf5, 0x21, 0x00


	//----- nvinfo : EIATTR_KPARAM_INFO
	.align		4
.L_39:
        /*00e8*/ 	.byte	0x04, 0x17
        /*00ea*/ 	.short	(.L_41 - .L_40)
.L_40:
        /*00ec*/ 	.word	0x00000000
        /*00f0*/ 	.short	0x0001
        /*00f2*/ 	.short	0x0008
        /*00f4*/ 	.byte	0x00, 0xf5, 0x21, 0x00


	//----- nvinfo : EIATTR_KPARAM_INFO
	.align		4
.L_41:
        /*00f8*/ 	.byte	0x04, 0x17
        /*00fa*/ 	.short	(.L_43 - .L_42)
.L_42:
        /*00fc*/ 	.word	0x00000000
        /*0100*/ 	.short	0x0000
        /*0102*/ 	.short	0x0000
        /*0104*/ 	.byte	0x00, 0xf5, 0x21, 0x00


	//----- nvinfo : EIATTR_SPARSE_MMA_MASK
	.align		4
.L_43:
        /*0108*/ 	.byte	0x03, 0x50
        /*010a*/ 	.short	0x0000


	//----- nvinfo : EIATTR_MAXREG_COUNT
	.align		4
        /*010c*/ 	.byte	0x03, 0x1b
        /*010e*/ 	.short	0x00ff


	//----- nvinfo : EIATTR_NUM_BARRIERS
	.align		4
        /*0110*/ 	.byte	0x02, 0x4c
        /*0112*/ 	.byte	0x01
	.zero		1


	//----- nvinfo : EIATTR_EXTERNS
	.align		4
        /*0114*/ 	.byte	0x04, 0x0f
        /*0116*/ 	.short	(.L_45 - .L_44)


	//   ....[0]....
	.align		4
.L_44:
        /*0118*/ 	.word	index@(malloc)


	//----- nvinfo : EIATTR_MERCURY_ISA_VERSION
	.align		4
.L_45:
        /*011c*/ 	.byte	0x03, 0x5f
        /*011e*/ 	.short	0x0101


	//----- nvinfo : EIATTR_VRC_CTA_INIT_COUNT
	.align		4
        /*0120*/ 	.byte	0x02, 0x4a
	.zero		1
	.zero		1


	//----- nvinfo : EIATTR_SYSCALL_OFFSETS
	.align		4
        /*0124*/ 	.byte	0x04, 0x46
        /*0126*/ 	.short	(.L_47 - .L_46)


	//   ....[0]....
.L_46:
        /*0128*/ 	.word	0x000015a0


	//   ....[1]....
        /*012c*/ 	.word	0x00002130


	//----- nvinfo : EIATTR_EXIT_INSTR_OFFSETS
	.align		4
.L_47:
        /*0130*/ 	.byte	0x04, 0x1c
        /*0132*/ 	.short	(.L_49 - .L_48)


	//   ....[0]....
.L_48:
        /*0134*/ 	.word	0x00000240


	//   ....[1]....
        /*0138*/ 	.word	0x00006920


	//----- nvinfo : EIATTR_CRS_STACK_SIZE
	.align		4
.L_49:
        /*013c*/ 	.byte	0x04, 0x1e
        /*013e*/ 	.short	(.L_51 - .L_50)
.L_50:
        /*0140*/ 	.word	0x00000000


	//----- nvinfo : EIATTR_CBANK_PARAM_SIZE
	.align		4
.L_51:
        /*0144*/ 	.byte	0x03, 0x19
        /*0146*/ 	.short	0x007c


	//----- nvinfo : EIATTR_PARAM_CBANK
	.align		4
        /*0148*/ 	.byte	0x04, 0x0a
        /*014a*/ 	.short	(.L_53 - .L_52)
	.align		4
.L_52:
        /*014c*/ 	.word	index@(.nv.constant0.__attn_f64)
        /*0150*/ 	.short	0x0380
        /*0152*/ 	.short	0x007c


	//----- nvinfo : EIATTR_SW_WAR
	.align		4
.L_53:
        /*0154*/ 	.byte	0x04, 0x36
        /*0156*/ 	.short	(.L_55 - .L_54)
.L_54:
        /*0158*/ 	.word	0x00000008
.L_55:


//--------------------- .nv.callgraph             --------------------------
	.section	.nv.callgraph,"",@"SHT_CUDA_CALLGRAPH"
	.align	4
	.sectionentsize	8
	.align		4
        /*0000*/ 	.word	0x00000000
	.align		4
        /*0004*/ 	.word	0xffffffff
	.align		4
        /*0008*/ 	.word	index@(__attn_f64)
	.align		4
        /*000c*/ 	.word	index@(malloc)
	.align		4
        /*0010*/ 	.word	0x00000000
	.align		4
        /*0014*/ 	.word	0xfffffffe
	.align		4
        /*0018*/ 	.word	0x00000000
	.align		4
        /*001c*/ 	.word	0xfffffffd
	.align		4
        /*0020*/ 	.word	0x00000000
	.align		4
        /*0024*/ 	.word	0xfffffffc


//--------------------- .nv.constant4             --------------------------
	.section	.nv.constant4,"a",@progbits
	.align	8
	.align		8
.nv.constant4:
        /*0000*/ 	.dword	malloc


//--------------------- .text.__attn_f64          --------------------------
	.section	.text.__attn_f64,"ax",@progbits
	.align	128
        .global         __attn_f64
        .type           __attn_f64,@function
        .size           __attn_f64,(.L_x_105 - __attn_f64)
        .other          __attn_f64,@"STO_CUDA_ENTRY STV_DEFAULT"
__attn_f64:
.text.__attn_f64:
[----:B------:R-:W0:Y:S08]  /*0000*/  LDC R1, c[0x0][0x37c] ;  /* 0x0000df00ff017b82 */ /* 0x000e300000000800 */
[----:B------:R-:W1:Y:S01]  /*0010*/  LDC.64 R4, c[0x0][0x3b0] ;  /* 0x0000ec00ff047b82 */ /* 0x000e620000000a00 */
[----:B------:R-:W1:Y:S02]  /*0020*/  LDCU UR54, c[0x0][0x360] ;  /* 0x00006c00ff3677ac */ /* 0x000e640008000800 */
[----:B-1----:R-:W-:-:S04]  /*0030*/  IADD3 R4, P0, PT, R4, UR54, RZ ;  /* 0x0000003604047c10 */ /* 0x002fc8000ff1e0ff */
[----:B------:R-:W-:-:S04]  /*0040*/  IADD3 R4, P1, PT, R4, -0x1, RZ ;  /* 0xffffffff04047810 */ /* 0x000fc80007f3e0ff */
[----:B------:R-:W-:-:S04]  /*0050*/  IADD3.X R5, PT, PT, RZ, -0x1, R5, P1, P0 ;  /* 0xffffffffff057810 */ /* 0x000fc80000fe0405 */
[----:B------:R-:W-:-:S13]  /*0060*/  ISETP.NE.U32.AND P0, PT, R5, RZ, PT ;  /* 0x000000ff0500720c */ /* 0x000fda0003f05070 */
[----:B0-----:R-:W-:Y:S05]  /*0070*/  @P0 BRA `(.L_x_0) ;  /* 0x0000000000500947 */ /* 0x001fea0003800000 */
[----:B------:R-:W0:Y:S01]  /*0080*/  I2F.U32.RP R0, UR54 ;  /* 0x0000003600007d06 */ /* 0x000e220008209000 */
[----:B------:R-:W-:-:S07]  /*0090*/  ISETP.NE.U32.AND P2, PT, RZ, UR54, PT ;  /* 0x00000036ff007c0c */ /* 0x000fce000bf45070 */
[----:B0-----:R-:W0:Y:S02]  /*00a0*/  MUFU.RCP R0, R0 ;  /* 0x0000000000007308 */ /* 0x001e240000001000 */
[----:B0-----:R-:W-:-:S06]  /*00b0*/  VIADD R2, R0, 0xffffffe ;  /* 0x0ffffffe00027836 */ /* 0x001fcc0000000000 */
[----:B------:R0:W1:Y:S02]  /*00c0*/  F2I.FTZ.U32.TRUNC.NTZ R3, R2 ;  /* 0x0000000200037305 */ /* 0x000064000021f000 */
[----:B0-----:R-:W-:Y:S02]  /*00d0*/  IMAD.MOV.U32 R2, RZ, RZ, RZ ;  /* 0x000000ffff027224 */ /* 0x001fe400078e00ff */
[----:B-1----:R-:W-:-:S04]  /*00e0*/  IMAD.MOV R7, RZ, RZ, -R3 ;  /* 0x000000ffff077224 */ /* 0x002fc800078e0a03 */
[----:B------:R-:W-:-:S04]  /*00f0*/  IMAD R7, R7, UR54, RZ ;  /* 0x0000003607077c24 */ /* 0x000fc8000f8e02ff */
[----:B------:R-:W-:-:S04]  /*0100*/  IMAD.HI.U32 R3, R3, R7, R2 ;  /* 0x0000000703037227 */ /* 0x000fc800078e0002 */
[----:B------:R-:W-:Y:S02]  /*0110*/  IMAD.MOV.U32 R7, RZ, RZ, RZ ;  /* 0x000000ffff077224 */ /* 0x000fe400078e00ff */
[----:B------:R-:W-:-:S04]  /*0120*/  IMAD.HI.U32 R6, R3, R4, RZ ;  /* 0x0000000403067227 */ /* 0x000fc800078e00ff */
[----:B------:R-:W-:-:S04]  /*0130*/  IMAD.MOV R3, RZ, RZ, -R6 ;  /* 0x000000ffff037224 */ /* 0x000fc800078e0a06 */
[----:B------:R-:W-:-:S05]  /*0140*/  IMAD R3, R3, UR54, R4 ;  /* 0x0000003603037c24 */ /* 0x000fca000f8e0204 */
[----:B------:R-:W-:-:S13]  /*0150*/  ISETP.GE.U32.AND P0, PT, R3, UR54, PT ;  /* 0x0000003603007c0c */ /* 0x000fda000bf06070 */
[----:B------:R-:W-:Y:S02]  /*0160*/  @P0 VIADD R3, R3, -UR54 ;  /* 0x8000003603030c36 */ /* 0x000fe40008000000 */
[----:B------:R-:W-:-:S03]  /*0170*/  @P0 VIADD R6, R6, 0x1 ;  /* 0x0000000106060836 */ /* 0x000fc60000000000 */
[----:B------:R-:W-:-:S13]  /*0180*/  ISETP.GE.U32.AND P1, PT, R3, UR54, PT ;  /* 0x0000003603007c0c */ /* 0x000fda000bf26070 */
[----:B------:R-:W-:Y:S01]  /*0190*/  @P1 VIADD R6, R6, 0x1 ;  /* 0x0000000106061836 */ /* 0x000fe20000000000 */
[----:B------:R-:W-:Y:S01]  /*01a0*/  @!P2 LOP3.LUT R6, RZ, UR54, RZ, 0x33, !PT ;  /* 0x00000036ff06ac12 */ /* 0x000fe2000f8e33ff */
[----:B------:R-:W-:Y:S06]  /*01b0*/  BRA `(.L_x_1) ;  /* 0x0000000000187947 */ /* 0x000fec0003800000 */
.L_x_0:
[----:B------:R-:W-:Y:S01]  /*01c0*/  IMAD.U32 R11, RZ, RZ, UR54 ;  /* 0x00000036ff0b7e24 */ /* 0x000fe2000f8e00ff */
[----:B------:R-:W-:Y:S01]  /*01d0*/  MOV R0, 0x200 ;  /* 0x0000020000007802 */ /* 0x000fe20000000f00 */
[----:B------:R-:W-:-:S07]  /*01e0*/  IMAD.MOV.U32 R13, RZ, RZ, RZ ;  /* 0x000000ffff0d7224 */ /* 0x000fce00078e00ff */
[----:B------:R-:W-:Y:S05]  /*01f0*/  CALL.REL.NOINC `($__internal_1_$__cuda_sm20_div_u64) ;  /* 0x0000006800747944 */ /* 0x000fea0003c00000 */
[----:B------:R-:W-:Y:S02]  /*0200*/  IMAD.MOV.U32 R6, RZ, RZ, R8 ;  /* 0x000000ffff067224 */ /* 0x000fe400078e0008 */
[----:B------:R-:W-:-:S07]  /*0210*/  IMAD.MOV.U32 R7, RZ, RZ, R9 ;  /* 0x000000ffff077224 */ /* 0x000fce00078e0009 */
.L_x_1:
[----:B------:R-:W-:-:S04]  /*0220*/  ISETP.GE.U32.AND P0, PT, R4, UR54, PT ;  /* 0x0000003604007c0c */ /* 0x000fc8000bf06070 */
[----:B------:R-:W-:-:S13]  /*0230*/  ISETP.GE.U32.AND.EX P0, PT, R5, RZ, PT, P0 ;  /* 0x000000ff0500720c */ /* 0x000fda0003f06100 */
[----:B------:R-:W-:Y:S05]  /*0240*/  @!P0 EXIT ;  /* 0x000000000000894d */ /* 0x000fea0003800000 */
[----:B------:R-:W0:Y:S01]  /*0250*/  S2UR UR5, SR_CgaCtaId ;  /* 0x00000000000579c3 */ /* 0x000e220000008800 */
[----:B------:R-:W1:Y:S01]  /*0260*/  S2R R2, SR_TID.X ;  /* 0x0000000000027919 */ /* 0x000e620000002100 */
[----:B------:R-:W2:Y:S01]  /*0270*/  LDCU UR40, c[0x0][0x3c8] ;  /* 0x00007900ff2877ac */ /* 0x000ea20008000800 */
[C---:B------:R-:W-:Y:S01]  /*0280*/  ISETP.GT.U32.AND P0, PT, R6.reuse, 0x1, PT ;  /* 0x000000010600780c */ /* 0x040fe20003f04070 */
[----:B------:R-:W-:Y:S01]  /*0290*/  BSSY.RECONVERGENT B7, `(.L_x_2) ;  /* 0x0000668000077945 */ /* 0x000fe20003800200 */
[----:B------:R-:W-:Y:S01]  /*02a0*/  CS2R R32, SRZ ;  /* 0x0000000000207805 */ /* 0x000fe2000001ff00 */
[----:B------:R-:W2:Y:S01]  /*02b0*/  LDCU.64 UR6, c[0x0][0x3b8] ;  /* 0x00007700ff0677ac */ /* 0x000ea20008000a00 */
[C---:B------:R-:W-:Y:S01]  /*02c0*/  ISETP.GT.U32.AND.EX P0, PT, R7.reuse, RZ, PT, P0 ;  /* 0x000000ff0700720c */ /* 0x040fe20003f04100 */
[----:B------:R-:W3:Y:S01]  /*02d0*/  S2UR UR47, SR_CTAID.X ;  /* 0x00000000002f79c3 */ /* 0x000ee20000002500 */
[----:B------:R-:W-:Y:S02]  /*02e0*/  UMOV UR4, 0x400 ;  /* 0x0000040000047882 */ /* 0x000fe40000000000 */
[----:B------:R-:W-:Y:S01]  /*02f0*/  SEL R30, R6, 0x1, P0 ;  /* 0x00000001061e7807 */ /* 0x000fe20000000000 */
[----:B------:R-:W4:Y:S01]  /*0300*/  LDCU UR46, c[0x0][0x370] ;  /* 0x00006e00ff2e77ac */ /* 0x000f220008000800 */
[----:B------:R-:W-:Y:S01]  /*0310*/  SEL R31, R7, RZ, P0 ;  /* 0x000000ff071f7207 */ /* 0x000fe20000000000 */
[----:B------:R-:W1:Y:S01]  /*0320*/  LDCU.64 UR36, c[0x0][0x358] ;  /* 0x00006b00ff2477ac */ /* 0x000e620008000a00 */
[----:B--2---:R-:W-:-:S02]  /*0330*/  UIMAD UR53, UR40, UR6, URZ ;  /* 0x00000006283572a4 */ /* 0x004fc4000f8e02ff */
[----:B------:R-:W-:Y:S02]  /*0340*/  UIADD3 UR52, UP0, UPT, UR6, -0x1, URZ ;  /* 0xffffffff06347890 */ /* 0x000fe4000ff1e0ff */
[----:B0-----:R-:W-:Y:S02]  /*0350*/  ULEA UR4, UR5, UR4, 0x18 ;  /* 0x0000000405047291 */ /* 0x001fe4000f8ec0ff */
[----:B------:R-:W-:Y:S02]  /*0360*/  ULOP3.LUT UR51, UR6, 0x7, URZ, 0xc0, !UPT ;  /* 0x0000000706337892 */ /* 0x000fe4000f8ec0ff */
[----:B------:R-:W-:Y:S02]  /*0370*/  ULOP3.LUT UR50, UR6, 0x3, URZ, 0xc0, !UPT ;  /* 0x0000000306327892 */ /* 0x000fe4000f8ec0ff */
[----:B------:R-:W-:Y:S02]  /*0380*/  ULOP3.LUT UR49, UR6, 0xf, URZ, 0xc0, !UPT ;  /* 0x0000000f06317892 */ /* 0x000fe4000f8ec0ff */
[----:B------:R-:W-:-:S02]  /*0390*/  ULOP3.LUT UR48, UR6, 0xfffffff8, URZ, 0xc0, !UPT ;  /* 0xfffffff806307892 */ /* 0x000fc4000f8ec0ff */
[----:B------:R-:W-:Y:S02]  /*03a0*/  ULOP3.LUT UR39, UR6, 0xfffffff0, URZ, 0xc0, !UPT ;  /* 0xfffffff006277892 */ /* 0x000fe4000f8ec0ff */
[----:B------:R-:W-:Y:S02]  /*03b0*/  UIADD3.X UR38, UPT, UPT, UR7, -0x1, URZ, UP0, !UPT ;  /* 0xffffffff07267890 */ /* 0x000fe400087fe4ff */
[----:B------:R-:W-:Y:S02]  /*03c0*/  ULOP3.LUT UR40, UR40, 0xfffffff8, URZ, 0xc0, !UPT ;  /* 0xfffffff828287892 */ /* 0x000fe4000f8ec0ff */
[----:B-1-34-:R-:W-:-:S12]  /*03d0*/  ULEA UR41, UR53, UR4, 0x3 ;  /* 0x0000000435297291 */ /* 0x01afd8000f8e18ff */
.L_x_98:
[----:B0-----:R-:W0:Y:S01]  /*03e0*/  LDCU.64 UR4, c[0x0][0x3b0] ;  /* 0x00007600ff0477ac */ /* 0x001e220008000a00 */
[----:B------:R-:W-:Y:S01]  /*03f0*/  IMAD.MOV.U32 R3, RZ, RZ, RZ ;  /* 0x000000ffff037224 */ /* 0x000fe200078e00ff */
[----:B------:R-:W-:Y:S01]  /*0400*/  BSSY.RECONVERGENT B6, `(.L_x_3) ;  /* 0x000064b000067945 */ /* 0x000fe20003800200 */
[----:B------:R-:W-:-:S04]  /*0410*/  IMAD.WIDE.U32 R18, R33, UR54, R2 ;  /* 0x0000003621127c25 */ /* 0x000fc8000f8e0002 */
[----:B------:R-:W-:-:S04]  /*0420*/  IMAD R3, R32, UR54, RZ ;  /* 0x0000003620037c24 */ /* 0x000fc8000f8e02ff */
[----:B------:R-:W-:Y:S01]  /*0430*/  IMAD.IADD R3, R19, 0x1, R3 ;  /* 0x0000000113037824 */ /* 0x000fe200078e0203 */
[----:B0-----:R-:W-:-:S04]  /*0440*/  ISETP.GE.U32.AND P0, PT, R18, UR4, PT ;  /* 0x0000000412007c0c */ /* 0x001fc8000bf06070 */
[----:B------:R-:W-:-:S13]  /*0450*/  ISETP.GE.U32.AND.EX P0, PT, R3, UR5, PT, P0 ;  /* 0x0000000503007c0c */ /* 0x000fda000bf06100 */
[----:B-1----:R-:W-:Y:S05]  /*0460*/  @P0 BRA `(.L_x_4) ;  /* 0x0000006400100947 */ /* 0x002fea0003800000 */
[----:B------:R-:W0:Y:S01]  /*0470*/  LDCU.128 UR4, c[0x0][0x3a0] ;  /* 0x00007400ff0477ac */ /* 0x000e220008000c00 */
[C---:B------:R-:W-:Y:S02]  /*0480*/  SHF.L.U32 R16, R18.reuse, 0x3, RZ ;  /* 0x0000000312107819 */ /* 0x040fe400000006ff */
[----:B------:R-:W-:Y:S02]  /*0490*/  SHF.L.U64.HI R0, R18, 0x3, R3 ;  /* 0x0000000312007819 */ /* 0x000fe40000010203 */
[C---:B0-----:R-:W-:Y:S02]  /*04a0*/  IADD3 R28, P0, PT, R16.reuse, UR4, RZ ;  /* 0x00000004101c7c10 */ /* 0x041fe4000ff1e0ff */
[----:B------:R-:W-:Y:S02]  /*04b0*/  IADD3 R16, P1, PT, R16, UR6, RZ ;  /* 0x0000000610107c10 */ /* 0x000fe4000ff3e0ff */
[C---:B------:R-:W-:Y:S01]  /*04c0*/  IADD3.X R29, PT, PT, R0.reuse, UR5, RZ, P0, !PT ;  /* 0x00000005001d7c10 */ /* 0x040fe200087fe4ff */
[----:B------:R-:W0:Y:S01]  /*04d0*/  LDCU.64 UR4, c[0x0][0x3c0] ;  /* 0x00007800ff0477ac */ /* 0x000e220008000a00 */
[----:B------:R-:W-:-:S04]  /*04e0*/  IADD3.X R17, PT, PT, R0, UR7, RZ, P1, !PT ;  /* 0x0000000700117c10 */ /* 0x000fc80008ffe4ff */
[----:B------:R-:W5:Y:S04]  /*04f0*/  LDG.E.64 R28, desc[UR36][R28.64] ;  /* 0x000000241c1c7981 */ /* 0x000f68000c1e1b00 */
[----:B------:R-:W5:Y:S01]  /*0500*/  LDG.E.64 R16, desc[UR36][R16.64] ;  /* 0x0000002410107981 */ /* 0x000f62000c1e1b00 */
[----:B0-----:R-:W-:-:S04]  /*0510*/  UISETP.NE.U32.AND UP0, UPT, UR4, URZ, UPT ;  /* 0x000000ff0400728c */ /* 0x001fc8000bf05070 */
[----:B------:R-:W-:-:S09]  /*0520*/  UISETP.NE.AND.EX UP0, UPT, UR5, URZ, UPT, UP0 ;  /* 0x000000ff0500728c */ /* 0x000fd2000bf05300 */
[----:B------:R-:W-:Y:S05]  /*0530*/  BRA.U !UP0, `(.L_x_5) ;  /* 0x0000006108a87547 */ /* 0x000fea000b800000 */
[----:B------:R-:W0:Y:S01]  /*0540*/  S2R R5, SR_CTAID.X ;  /* 0x0000000000057919 */ /* 0x000e220000002500 */
[----:B------:R-:W-:Y:S01]  /*0550*/  IMAD.MOV.U32 R19, RZ, RZ, R3 ;  /* 0x000000ffff137224 */ /* 0x000fe200078e0003 */
[----:B------:R-:W-:Y:S01]  /*0560*/  CS2R R34, SRZ ;  /* 0x0000000000227805 */ /* 0x000fe2000001ff00 */
[----:B0-----:R-:W-:-:S07]  /*0570*/  IMAD.WIDE.U32 R18, R5, UR46, R18 ;  /* 0x0000002e05127c25 */ /* 0x001fce000f8e0012 */
.L_x_97:
[----:B0-----:R-:W0:Y:S01]  /*0580*/  LDCU.128 UR4, c[0x0][0x3c0] ;  /* 0x00007800ff0477ac */ /* 0x001e220008000c00 */
[----:B-----5:R-:W-:Y:S02]  /*0590*/  IMAD.MOV.U32 R24, RZ, RZ, R28 ;  /* 0x000000ffff187224 */ /* 0x020fe400078e001c */
[----:B------:R-:W-:Y:S01]  /*05a0*/  IMAD.MOV.U32 R25, RZ, RZ, R29 ;  /* 0x000000ffff197224 */ /* 0x000fe200078e001d */
[----:B-1----:R-:W1:Y:S01]  /*05b0*/  LDCU.64 UR8, c[0x0][0x3b8] ;  /* 0x00007700ff0877ac */ /* 0x002e620008000a00 */
[----:B------:R-:W-:Y:S02]  /*05c0*/  IMAD.MOV.U32 R26, RZ, RZ, R16 ;  /* 0x000000ffff1a7224 */ /* 0x000fe400078e0010 */
[----:B------:R-:W-:Y:S02]  /*05d0*/  IMAD.MOV.U32 R27, RZ, RZ, R17 ;  /* 0x000000ffff1b7224 */ /* 0x000fe400078e0011 */
[----:B0-----:R-:W-:Y:S02]  /*05e0*/  IMAD R3, R35, UR6, RZ ;  /* 0x0000000623037c24 */ /* 0x001fe4000f8e02ff */
[----:B------:R-:W-:-:S04]  /*05f0*/  IMAD.WIDE.U32 R22, R34, UR6, RZ ;  /* 0x0000000622167c25 */ /* 0x000fc8000f8e00ff */
[----:B-1----:R-:W-:Y:S01]  /*0600*/  IMAD.U32 R0, RZ, RZ, UR8 ;  /* 0x00000008ff007e24 */ /* 0x002fe2000f8e00ff */
[----:B--23--:R-:W-:Y:S01]  /*0610*/  IADD3 R5, P3, PT, R22, UR6, RZ ;  /* 0x0000000616057c10 */ /* 0x00cfe2000ff7e0ff */
[----:B------:R-:W-:Y:S01]  /*0620*/  IMAD R3, R34, UR7, R3 ;  /* 0x0000000722037c24 */ /* 0x000fe2000f8e0203 */
[----:B------:R-:W-:Y:S02]  /*0630*/  IADD3 R4, P2, PT, R2, R22, RZ ;  /* 0x0000001602047210 */ /* 0x000fe40007f5e0ff */
[----:B------:R-:W-:Y:S01]  /*0640*/  ISETP.NE.U32.AND P1, PT, R0, RZ, PT ;  /* 0x000000ff0000720c */ /* 0x000fe20003f25070 */
[----:B------:R-:W-:Y:S01]  /*0650*/  IMAD.IADD R37, R23, 0x1, R3 ;  /* 0x0000000117257824 */ /* 0x000fe200078e0203 */
[----:B------:R-:W-:Y:S02]  /*0660*/  ISETP.GE.U32.AND P0, PT, R4, R5, PT ;  /* 0x000000050400720c */ /* 0x000fe40003f06070 */
[----:B------:R-:W-:Y:S01]  /*0670*/  ISETP.NE.AND.EX P5, PT, RZ, UR9, PT, P1 ;  /* 0x00000009ff007c0c */ /* 0x000fe2000bfa5310 */
[----:B------:R-:W-:Y:S01]  /*0680*/  IMAD.X R5, RZ, RZ, R37, P2 ;  /* 0x000000ffff057224 */ /* 0x000fe200010e0625 */
[----:B------:R-:W-:-:S02]  /*0690*/  IADD3.X R6, PT, PT, R37, UR7, RZ, P3, !PT ;  /* 0x0000000725067c10 */ /* 0x000fc40009ffe4ff */
[----:B------:R-:W-:Y:S02]  /*06a0*/  IADD3 R34, P4, PT, R34, 0x1, RZ ;  /* 0x0000000122227810 */ /* 0x000fe40007f9e0ff */
[----:B------:R-:W-:Y:S02]  /*06b0*/  ISETP.GE.U32.OR.EX P0, PT, R5, R6, !P5, P0 ;  /* 0x000000060500720c */ /* 0x000fe40006f06500 */
[----:B------:R-:W-:Y:S01]  /*06c0*/  ISETP.NE.U32.AND P1, PT, R34, UR4, PT ;  /* 0x0000000422007c0c */ /* 0x000fe2000bf25070 */
[----:B------:R-:W-:Y:S01]  /*06d0*/  IMAD.X R35, RZ, RZ, R35, P4 ;  /* 0x000000ffff237224 */ /* 0x000fe200020e0623 */
[----:B------:R-:W-:-:S04]  /*06e0*/  P2R R38, PR, RZ, 0x20 ;  /* 0x00000020ff267803 */ /* 0x000fc80000000000 */
[----:B------:R-:W-:-:S04]  /*06f0*/  ISETP.NE.AND.EX P1, PT, R35, UR5, PT, P1 ;  /* 0x0000000523007c0c */ /* 0x000fc8000bf25310 */
[----:B------:R-:W-:Y:S01]  /*0700*/  P2R R36, PR, RZ, 0x2 ;  /* 0x00000002ff247803 */ /* 0x000fe20000000000 */
[----:B------:R-:W-:Y:S08]  /*0710*/  @P0 BRA `(.L_x_6) ;  /* 0x0000000c006c0947 */ /* 0x000ff00003800000 */
[----:B------:R-:W0:Y:S02]  /*0720*/  S2R R2, SR_TID.X ;  /* 0x0000000000027919 */ /* 0x000e240000002100 */
[----:B0-----:R-:W-:-:S07]  /*0730*/  IMAD.MOV.U32 R3, RZ, RZ, R2 ;  /* 0x000000ffff037224 */ /* 0x001fce00078e0002 */
.L_x_16:
[----:B------:R-:W0:Y:S01]  /*0740*/  LDCU UR4, c[0x0][0x3cc] ;  /* 0x00007980ff0477ac */ /* 0x000e220008000800 */
[----:B------:R-:W-:Y:S01]  /*0750*/  BSSY.RECONVERGENT B0, `(.L_x_7) ;  /* 0x000002b000007945 */ /* 0x000fe20003800200 */
[----:B0-----:R-:W-:-:S04]  /*0760*/  LOP3.LUT R0, R5, UR4, RZ, 0xfc, !PT ;  /* 0x0000000405007c12 */ /* 0x001fc8000f8efcff */
[----:B------:R-:W-:-:S13]  /*0770*/  ISETP.NE.U32.AND P0, PT, R0, RZ, PT ;  /* 0x000000ff0000720c */ /* 0x000fda0003f05070 */
[----:B------:R-:W-:Y:S05]  /*0780*/  @P0 BRA `(.L_x_8) ;  /* 0x0000000000600947 */ /* 0x000fea0003800000 */
[----:B------:R-:W0:Y:S01]  /*0790*/  LDCU UR4, c[0x0][0x3c8] ;  /* 0x00007900ff0477ac */ /* 0x000e220008000800 */
[----:B------:R-:W-:Y:S01]  /*07a0*/  IMAD.MOV.U32 R13, RZ, RZ, RZ ;  /* 0x000000ffff0d7224 */ /* 0x000fe200078e00ff */
[----:B0-----:R-:W0:Y:S01]  /*07b0*/  I2F.U32.RP R0, UR4 ;  /* 0x0000000400007d06 */ /* 0x001e220008209000 */
[----:B------:R-:W-:-:S07]  /*07c0*/  ISETP.NE.U32.AND P2, PT, RZ, UR4, PT ;  /* 0x00000004ff007c0c */ /* 0x000fce000bf45070 */
[----:B0-----:R-:W0:Y:S02]  /*07d0*/  MUFU.RCP R0, R0 ;  /* 0x0000000000007308 */ /* 0x001e240000001000 */
[----:B0-----:R-:W-:-:S06]  /*07e0*/  VIADD R6, R0, 0xffffffe ;  /* 0x0ffffffe00067836 */ /* 0x001fcc0000000000 */
[----:B------:R0:W1:Y:S02]  /*07f0*/  F2I.FTZ.U32.TRUNC.NTZ R7, R6 ;  /* 0x0000000600077305 */ /* 0x000064000021f000 */
[----:B0-----:R-:W-:Y:S02]  /*0800*/  IMAD.MOV.U32 R6, RZ, RZ, RZ ;  /* 0x000000ffff067224 */ /* 0x001fe400078e00ff */
[----:B-1----:R-:W-:-:S04]  /*0810*/  IMAD.MOV R9, RZ, RZ, -R7 ;  /* 0x000000ffff097224 */ /* 0x002fc800078e0a07 */
[----:B------:R-:W-:-:S04]  /*0820*/  IMAD R9, R9, UR4, RZ ;  /* 0x0000000409097c24 */ /* 0x000fc8000f8e02ff */
[----:B------:R-:W-:-:S06]  /*0830*/  IMAD.HI.U32 R7, R7, R9, R6 ;  /* 0x0000000907077227 */ /* 0x000fcc00078e0006 */
[----:B------:R-:W-:-:S05]  /*0840*/  IMAD.HI.U32 R6, R7, R4, RZ ;  /* 0x0000000407067227 */ /* 0x000fca00078e00ff */
[----:B------:R-:W-:-:S05]  /*0850*/  IADD3 R7, PT, PT, -R6, RZ, RZ ;  /* 0x000000ff06077210 */ /* 0x000fca0007ffe1ff */
[----:B------:R-:W-:-:S05]  /*0860*/  IMAD R7, R7, UR4, R4 ;  /* 0x0000000407077c24 */ /* 0x000fca000f8e0204 */
[----:B------:R-:W-:-:S13]  /*0870*/  ISETP.GE.U32.AND P0, PT, R7, UR4, PT ;  /* 0x0000000407007c0c */ /* 0x000fda000bf06070 */
[----:B------:R-:W-:Y:S02]  /*0880*/  @P0 VIADD R7, R7, -UR4 ;  /* 0x8000000407070c36 */ /* 0x000fe40008000000 */
[----:B------:R-:W-:-:S03]  /*0890*/  @P0 VIADD R6, R6, 0x1 ;  /* 0x0000000106060836 */ /* 0x000fc60000000000 */
[----:B------:R-:W-:-:S13]  /*08a0*/  ISETP.GE.U32.AND P1, PT, R7, UR4, PT ;  /* 0x0000000407007c0c */ /* 0x000fda000bf26070 */
[----:B------:R-:W-:Y:S01]  /*08b0*/  @P1 VIADD R6, R6, 0x1 ;  /* 0x0000000106061836 */ /* 0x000fe20000000000 */
[----:B------:R-:W-:-:S05]  /*08c0*/  @!P2 LOP3.LUT R6, RZ, UR4, RZ, 0x33, !PT ;  /* 0x00000004ff06ac12 */ /* 0x000fca000f8e33ff */
[----:B------:R-:W-:-:S04]  /*08d0*/  IMAD.MOV R7, RZ, RZ, -R6 ;  /* 0x000000ffff077224 */ /* 0x000fc800078e0a06 */
[----:B------:R-:W-:Y:S02]  /*08e0*/  IMAD R0, R7, UR4, R4 ;  /* 0x0000000407007c24 */ /* 0x000fe4000f8e0204 */
[----:B------:R-:W-:Y:S01]  /*08f0*/  IMAD.MOV.U32 R7, RZ, RZ, RZ ;  /* 0x000000ffff077224 */ /* 0x000fe200078e00ff */
[----:B------:R-:W-:Y:S06]  /*0900*/  BRA `(.L_x_9) ;  /* 0x00000000003c7947 */ /* 0x000fec0003800000 */
.L_x_8:
[----:B------:R-:W0:Y:S01]  /*0910*/  LDCU.64 UR4, c[0x0][0x3c8] ;  /* 0x00007900ff0477ac */ /* 0x000e220008000a00 */
[----:B------:R-:W-:Y:S01]  /*0920*/  MOV R0, 0x960 ;  /* 0x0000096000007802 */ /* 0x000fe20000000f00 */
[----:B0-----:R-:W-:Y:S02]  /*0930*/  IMAD.U32 R11, RZ, RZ, UR4 ;  /* 0x00000004ff0b7e24 */ /* 0x001fe4000f8e00ff */
[----:B------:R-:W-:-:S07]  /*0940*/  IMAD.U32 R13, RZ, RZ, UR5 ;  /* 0x00000005ff0d7e24 */ /* 0x000fce000f8e00ff */
[----:B------:R-:W-:Y:S05]  /*0950*/  CALL.REL.NOINC `($__internal_1_$__cuda_sm20_div_u64) ;  /* 0x00000060009c7944 */ /* 0x000fea0003c00000 */
[----:B------:R-:W0:Y:S01]  /*0960*/  LDCU.64 UR4, c[0x0][0x3c8] ;  /* 0x00007900ff0477ac */ /* 0x000e220008000a00 */
[----:B------:R-:W-:-:S05]  /*0970*/  IADD3 R13, P0, PT, RZ, -R8, RZ ;  /* 0x80000008ff0d7210 */ /* 0x000fca0007f1e0ff */
[----:B------:R-:W-:-:S04]  /*0980*/  IMAD.X R0, RZ, RZ, ~R9, P0 ;  /* 0x000000ffff007224 */ /* 0x000fc800000e0e09 */
[----:B0-----:R-:W-:Y:S02]  /*0990*/  IMAD R0, R0, UR4, RZ ;  /* 0x0000000400007c24 */ /* 0x001fe4000f8e02ff */
[----:B------:R-:W-:-:S04]  /*09a0*/  IMAD.WIDE.U32 R6, R13, UR4, R4 ;  /* 0x000000040d067c25 */ /* 0x000fc8000f8e0004 */
[----:B------:R-:W-:Y:S02]  /*09b0*/  IMAD R13, R13, UR5, R0 ;  /* 0x000000050d0d7c24 */ /* 0x000fe4000f8e0200 */
[----:B------:R-:W-:Y:S02]  /*09c0*/  IMAD.MOV.U32 R0, RZ, RZ, R6 ;  /* 0x000000ffff007224 */ /* 0x000fe400078e0006 */
[----:B------:R-:W-:Y:S02]  /*09d0*/  IMAD.IADD R13, R7, 0x1, R13 ;  /* 0x00000001070d7824 */ /* 0x000fe400078e020d */
[----:B------:R-:W-:Y:S02]  /*09e0*/  IMAD.MOV.U32 R6, RZ, RZ, R8 ;  /* 0x000000ffff067224 */ /* 0x000fe400078e0008 */
[----:B------:R-:W-:-:S07]  /*09f0*/  IMAD.MOV.U32 R7, RZ, RZ, R9 ;  /* 0x000000ffff077224 */ /* 0x000fce00078e0009 */
.L_x_9:
[----:B------:R-:W-:Y:S05]  /*0a00*/  BSYNC.RECONVERGENT B0 ;  /* 0x0000000000007941 */ /* 0x000fea0003800200 */
.L_x_7:
[----:B------:R-:W0:Y:S01]  /*0a10*/  LDCU.64 UR4, c[0x0][0x380] ;  /* 0x00007000ff0477ac */ /* 0x000e220008000a00 */
[----:B------:R-:W1:Y:S01]  /*0a20*/  LDC.64 R10, c[0x0][0x3e0] ;  /* 0x0000f800ff0a7b82 */ /* 0x000e620000000a00 */
[----:B------:R-:W2:Y:S01]  /*0a30*/  LDCU.64 UR6, c[0x0][0x3f0] ;  /* 0x00007e00ff0677ac */ /* 0x000ea20008000a00 */
[----:B------:R-:W3:Y:S01]  /*0a40*/  LDCU UR8, c[0x0][0x3b8] ;  /* 0x00007700ff0877ac */ /* 0x000ee20008000800 */
[----:B0-----:R-:W-:-:S04]  /*0a50*/  LEA R8, P0, R6, UR4, 0x3 ;  /* 0x0000000406087c11 */ /* 0x001fc8000f8018ff */
[----:B------:R-:W-:-:S06]  /*0a60*/  LEA.HI.X R9, R6, UR5, R7, 0x3, P0 ;  /* 0x0000000506097c11 */ /* 0x000fcc00080f1c07 */
[----:B------:R-:W4:Y:S01]  /*0a70*/  LDG.E.64 R8, desc[UR36][R8.64] ;  /* 0x0000002408087981 */ /* 0x000f22000c1e1b00 */
[----:B--2---:R-:W-:Y:S01]  /*0a80*/  UIMAD.WIDE.U32 UR4, UR47, UR6, URZ ;  /* 0x000000062f0472a5 */ /* 0x004fe2000f8e00ff */
[----:B-1----:R-:W-:Y:S01]  /*0a90*/  IMAD R13, R13, R10, RZ ;  /* 0x0000000a0d0d7224 */ /* 0x002fe200078e02ff */
[----:B------:R-:W-:Y:S01]  /*0aa0*/  UISETP.GE.U32.AND UP0, UPT, UR52, 0x7, UPT ;  /* 0x000000073400788c */ /* 0x000fe2000bf06070 */
[----:B------:R-:W-:Y:S01]  /*0ab0*/  IMAD.MOV.U32 R39, RZ, RZ, RZ ;  /* 0x000000ffff277224 */ /* 0x000fe200078e00ff */
[----:B------:R-:W-:Y:S01]  /*0ac0*/  UIMAD UR5, UR47, UR7, UR5 ;  /* 0x000000072f0572a4 */ /* 0x000fe2000f8e0205 */
[----:B------:R-:W-:Y:S01]  /*0ad0*/  IMAD R11, R0, R11, R13 ;  /* 0x0000000b000b7224 */ /* 0x000fe200078e020d */
[----:B------:R-:W-:Y:S01]  /*0ae0*/  UISETP.GE.U32.AND.EX UP0, UPT, UR38, URZ, UPT, UP0 ;  /* 0x000000ff2600728c */ /* 0x000fe2000bf06100 */
[----:B------:R-:W-:-:S03]  /*0af0*/  IMAD.MOV.U32 R21, RZ, RZ, RZ ;  /* 0x000000ffff157224 */ /* 0x000fc600078e00ff */
[----:B------:R-:W-:Y:S01]  /*0b00*/  IMAD.WIDE.U32 R6, R0, R10, UR4 ;  /* 0x0000000400067e25 */ /* 0x000fe2000f8e000a */
[----:B---3--:R-:W-:-:S05]  /*0b10*/  MOV R0, UR8 ;  /* 0x0000000800007c02 */ /* 0x008fca0008000f00 */
[----:B------:R-:W-:Y:S01]  /*0b20*/  IMAD R20, R3, R0, RZ ;  /* 0x0000000003147224 */ /* 0x000fe200078e02ff */
[----:B----4-:R-:W-:-:S04]  /*0b30*/  IADD3 R14, P0, PT, R8, R6, RZ ;  /* 0x00000006080e7210 */ /* 0x010fc80007f1e0ff */
[----:B------:R-:W-:Y:S01]  /*0b40*/  IADD3.X R15, PT, PT, R9, R7, R11, P0, !PT ;  /* 0x00000007090f7210 */ /* 0x000fe200007fe40b */
[----:B------:R-:W-:Y:S08]  /*0b50*/  BRA.U !UP0, `(.L_x_10) ;  /* 0x0000000108ec7547 */ /* 0x000ff0000b800000 */
[----:B------:R-:W0:Y:S01]  /*0b60*/  S2UR UR5, SR_CgaCtaId ;  /* 0x00000000000579c3 */ /* 0x000e220000008800 */
[----:B------:R-:W-:Y:S01]  /*0b70*/  UMOV UR4, 0x400 ;  /* 0x0000040000047882 */ /* 0x000fe20000000000 */
[----:B------:R-:W-:Y:S01]  /*0b80*/  BSSY.RECONVERGENT B0, `(.L_x_11) ;  /* 0x0000037000007945 */ /* 0x000fe20003800200 */
[----:B------:R-:W-:Y:S02]  /*0b90*/  IMAD.MOV.U32 R43, RZ, RZ, RZ ;  /* 0x000000ffff2b7224 */ /* 0x000fe400078e00ff */
[----:B------:R-:W-:Y:S02]  /*0ba0*/  IMAD.MOV.U32 R40, RZ, RZ, RZ ;  /* 0x000000ffff287224 */ /* 0x000fe400078e00ff */
[----:B------:R-:W-:Y:S01]  /*0bb0*/  IMAD.U32 R42, RZ, RZ, UR48 ;  /* 0x00000030ff2a7e24 */ /* 0x000fe2000f8e00ff */
[----:B------:R-:W1:Y:S01]  /*0bc0*/  LDC R21, c[0x0][0x3bc] ;  /* 0x0000ef00ff157b82 */ /* 0x000e620000000800 */
[----:B0-----:R-:W-:-:S06]  /*0bd0*/  ULEA UR4, UR5, UR4, 0x18 ;  /* 0x0000000405047291 */ /* 0x001fcc000f8ec0ff */
[----:B------:R-:W-:Y:S01]  /*0be0*/  LEA R39, R20, UR4, 0x3 ;  /* 0x0000000414277c11 */ /* 0x000fe2000f8e18ff */
[----:B-1----:R-:W-:-:S07]  /*0bf0*/  IMAD.MOV.U32 R41, RZ, RZ, R21 ;  /* 0x000000ffff297224 */ /* 0x002fce00078e0015 */
.L_x_12:
[C---:B------:R-:W-:Y:S01]  /*0c00*/  LEA R8, P0, R43.reuse, R14, 0x3 ;  /* 0x0000000e2b087211 */ /* 0x040fe200078018ff */
[----:B0-----:R-:W0:Y:S03]  /*0c10*/  LDCU.64 UR4, c[0x0][0x3e8] ;  /* 0x00007d00ff0477ac */ /* 0x001e260008000a00 */
[----:B------:R-:W-:-:S05]  /*0c20*/  LEA.HI.X R9, R43, R15, R40, 0x3, P0 ;  /* 0x0000000f2b097211 */ /* 0x000fca00000f1c28 */
[----:B------:R-:W2:Y:S01]  /*0c30*/  LD.E.64 R10, desc[UR36][R8.64] ;  /* 0x00000024080a7980 */ /* 0x000ea2000c101b00 */
[----:B0-----:R-:W-:-:S04]  /*0c40*/  IADD3 R6, P0, PT, R8, UR4, RZ ;  /* 0x0000000408067c10 */ /* 0x001fc8000ff1e0ff */
[----:B------:R-:W-:Y:S01]  /*0c50*/  IADD3.X R7, PT, PT, R9, UR5, RZ, P0, !PT ;  /* 0x0000000509077c10 */ /* 0x000fe200087fe4ff */
[----:B--2---:R-:W-:Y:S04]  /*0c60*/  STS.64 [R39], R10 ;  /* 0x0000000a27007388 */ /* 0x004fe80000000a00 */
[----:B------:R-:W2:Y:S01]  /*0c70*/  LD.E.64 R12, desc[UR36][R6.64] ;  /* 0x00000024060c7980 */ /* 0x000ea2000c101b00 */
[----:B------:R-:W-:-:S04]  /*0c80*/  IMAD.U32 R44, RZ, RZ, UR53 ;  /* 0x00000035ff2c7e24 */ /* 0x000fc8000f8e00ff */
[----:B------:R-:W-:-:S05]  /*0c90*/  IMAD R45, R44, 0x8, R39 ;  /* 0x000000082c2d7824 */ /* 0x000fca00078e0227 */
[----:B--2---:R0:W-:Y:S04]  /*0ca0*/  STS.64 [R45], R12 ;  /* 0x0000000c2d007388 */ /* 0x0041e80000000a00 */
[----:B0-----:R-:W2:Y:S04]  /*0cb0*/  LD.E.64 R12, desc[UR36][R8.64+0x8] ;  /* 0x00000824080c7980 */ /* 0x001ea8000c101b00 */
[----:B--2---:R0:W-:Y:S04]  /*0cc0*/  STS.64 [R39+0x8], R12 ;  /* 0x0000080c27007388 */ /* 0x0041e80000000a00 */
[----:B------:R-:W2:Y:S04]  /*0cd0*/  LD.E.64 R10, desc[UR36][R6.64+0x8] ;  /* 0x00000824060a7980 */ /* 0x000ea8000c101b00 */
[----:B--2---:R1:W-:Y:S04]  /*0ce0*/  STS.64 [R45+0x8], R10 ;  /* 0x0000080a2d007388 */ /* 0x0043e80000000a00 */
[----:B0-----:R-:W2:Y:S04]  /*0cf0*/  LD.E.64 R12, desc[UR36][R8.64+0x10] ;  /* 0x00001024080c7980 */ /* 0x001ea8000c101b00 */
[----:B--2---:R-:W-:Y:S04]  /*0d00*/  STS.64 [R39+0x10], R12 ;  /* 0x0000100c27007388 */ /* 0x004fe80000000a00 */
[----:B-1----:R-:W2:Y:S04]  /*0d10*/  LD.E.64 R10, desc[UR36][R6.64+0x10] ;  /* 0x00001024060a7980 */ /* 0x002ea8000c101b00 */
[----:B--2---:R0:W-:Y:S04]  /*0d20*/  STS.64 [R45+0x10], R10 ;  /* 0x0000100a2d007388 */ /* 0x0041e80000000a00 */
[----:B0-----:R-:W2:Y:S04]  /*0d30*/  LD.E.64 R10, desc[UR36][R8.64+0x18] ;  /* 0x00001824080a7980 */ /* 0x001ea8000c101b00 */
[----:B--2---:R-:W-:Y:S04]  /*0d40*/  STS.64 [R39+0x18], R10 ;  /* 0x0000180a27007388 */ /* 0x004fe80000000a00 */
[----:B------:R-:W2:Y:S04]  /*0d50*/  LD.E.64 R12, desc[UR36][R6.64+0x18] ;  /* 0x00001824060c7980 */ /* 0x000ea8000c101b00 */
[----:B--2---:R0:W-:Y:S04]  /*0d60*/  STS.64 [R45+0x18], R12 ;  /* 0x0000180c2d007388 */ /* 0x0041e80000000a00 */
        /* <DEDUP_REMOVED lines=11> */
[----:B--2---:R-:W-:Y:S04]  /*0e20*/  STS.64 [R45+0x30], R12 ;  /* 0x0000300c2d007388 */ /* 0x004fe80000000a00 */
[----:B------:R-:W2:Y:S01]  /*0e30*/  LD.E.64 R8, desc[UR36][R8.64+0x38] ;  /* 0x0000382408087980 */ /* 0x000ea2000c101b00 */
[----:B------:R-:W-:-:S03]  /*0e40*/  IADD3 R42, P0, PT, R42, -0x8, RZ ;  /* 0xfffffff82a2a7810 */ /* 0x000fc60007f1e0ff */
[----:B--2---:R0:W-:Y:S04]  /*0e50*/  STS.64 [R39+0x38], R8 ;  /* 0x0000380827007388 */ /* 0x0041e80000000a00 */
[----:B------:R-:W2:Y:S01]  /*0e60*/  LD.E.64 R6, desc[UR36][R6.64+0x38] ;  /* 0x0000382406067980 */ /* 0x000ea2000c101b00 */
[----:B------:R-:W-:Y:S02]  /*0e70*/  IADD3.X R41, PT, PT, R41, -0x1, RZ, P0, !PT ;  /* 0xffffffff29297810 */ /* 0x000fe400007fe4ff */
[----:B------:R-:W-:Y:S02]  /*0e80*/  ISETP.NE.U32.AND P0, PT, R42, RZ, PT ;  /* 0x000000ff2a00720c */ /* 0x000fe40003f05070 */
[----:B------:R-:W-:Y:S02]  /*0e90*/  IADD3 R43, P1, PT, R43, 0x8, RZ ;  /* 0x000000082b2b7810 */ /* 0x000fe40007f3e0ff */
[----:B------:R-:W-:Y:S01]  /*0ea0*/  ISETP.NE.AND.EX P0, PT, R41, RZ, PT, P0 ;  /* 0x000000ff2900720c */ /* 0x000fe20003f05300 */
[----:B0-----:R-:W-:-:S02]  /*0eb0*/  VIADD R39, R39, 0x40 ;  /* 0x0000004027277836 */ /* 0x001fc40000000000 */
[----:B------:R-:W-:Y:S01]  /*0ec0*/  IMAD.X R40, RZ, RZ, R40, P1 ;  /* 0x000000ffff287224 */ /* 0x000fe200008e0628 */
[----:B--2---:R0:W-:Y:S09]  /*0ed0*/  STS.64 [R45+0x38], R6 ;  /* 0x000038062d007388 */ /* 0x0041f20000000a00 */
[----:B------:R-:W-:Y:S05]  /*0ee0*/  @P0 BRA `(.L_x_12) ;  /* 0xfffffffc00440947 */ /* 0x000fea000383ffff */
[----:B------:R-:W-:Y:S05]  /*0ef0*/  BSYNC.RECONVERGENT B0 ;  /* 0x0000000000007941 */ /* 0x000fea0003800200 */
.L_x_11:
[----:B------:R-:W-:-:S07]  /*0f00*/  IMAD.U32 R39, RZ, RZ, UR48 ;  /* 0x00000030ff277e24 */ /* 0x000fce000f8e00ff */
.L_x_10:
[----:B------:R-:W-:-:S04]  /*0f10*/  UISETP.NE.U32.AND UP0, UPT, UR51, URZ, UPT ;  /* 0x000000ff3300728c */ /* 0x000fc8000bf05070 */
[----:B------:R-:W-:-:S09]  /*0f20*/  UISETP.NE.AND.EX UP0, UPT, URZ, URZ, UPT, UP0 ;  /* 0x000000ffff00728c */ /* 0x000fd2000bf05300 */
[----:B------:R-:W-:Y:S05]  /*0f30*/  BRA.U !UP0, `(.L_x_13) ;  /* 0x0000000508407547 */ /* 0x000fea000b800000 */
[----:B------:R-:W-:Y:S02]  /*0f40*/  UIADD3 UR4, UP0, UPT, UR51, -0x1, URZ ;  /* 0xffffffff33047890 */ /* 0x000fe4000ff1e0ff */
[----:B------:R-:W-:Y:S02]  /*0f50*/  UISETP.NE.U32.AND UP1, UPT, UR50, URZ, UPT ;  /* 0x000000ff3200728c */ /* 0x000fe4000bf25070 */
[----:B------:R-:W-:Y:S02]  /*0f60*/  UIADD3.X UR5, UPT, UPT, URZ, -0x1, URZ, UP0, !UPT ;  /* 0xffffffffff057890 */ /* 0x000fe400087fe4ff */
[----:B------:R-:W-:Y:S02]  /*0f70*/  UISETP.GE.U32.AND UP0, UPT, UR4, 0x3, UPT ;  /* 0x000000030400788c */ /* 0x000fe4000bf06070 */
[----:B------:R-:W-:Y:S02]  /*0f80*/  UISETP.NE.AND.EX UP1, UPT, URZ, URZ, UPT, UP1 ;  /* 0x000000ffff00728c */ /* 0x000fe4000bf25310 */
[----:B------:R-:W-:-:S09]  /*0f90*/  UISETP.GE.U32.AND.EX UP0, UPT, UR5, URZ, UPT, UP0 ;  /* 0x000000ff0500728c */ /* 0x000fd2000bf06100 */
[----:B------:R-:W-:Y:S05]  /*0fa0*/  BRA.U !UP0, `(.L_x_14) ;  /* 0x0000000108747547 */ /* 0x000fea000b800000 */
[C---:B------:R-:W-:Y:S01]  /*0fb0*/  LEA R10, P0, R39.reuse, R14, 0x3 ;  /* 0x0000000e270a7211 */ /* 0x040fe200078018ff */
[----:B------:R-:W1:Y:S01]  /*0fc0*/  S2UR UR5, SR_CgaCtaId ;  /* 0x00000000000579c3 */ /* 0x000e620000008800 */
[----:B------:R-:W2:Y:S02]  /*0fd0*/  LDCU.64 UR6, c[0x0][0x3e8] ;  /* 0x00007d00ff0677ac */ /* 0x000ea40008000a00 */
[----:B------:R-:W-:-:S05]  /*0fe0*/  LEA.HI.X R11, R39, R15, R21, 0x3, P0 ;  /* 0x0000000f270b7211 */ /* 0x000fca00000f1c15 */
[----:B------:R-:W3:Y:S01]  /*0ff0*/  LD.E.64 R12, desc[UR36][R10.64] ;  /* 0x000000240a0c7980 */ /* 0x000ee2000c101b00 */
[----:B------:R-:W-:Y:S01]  /*1000*/  UMOV UR4, 0x400 ;  /* 0x0000040000047882 */ /* 0x000fe20000000000 */
[----:B------:R-:W-:Y:S01]  /*1010*/  IMAD.IADD R44, R39, 0x1, R20 ;  /* 0x00000001272c7824 */ /* 0x000fe200078e0214 */
[----:B--2---:R-:W-:-:S04]  /*1020*/  IADD3 R8, P0, PT, R10, UR6, RZ ;  /* 0x000000060a087c10 */ /* 0x004fc8000ff1e0ff */
[----:B------:R-:W-:Y:S01]  /*1030*/  IADD3.X R9, PT, PT, R11, UR7, RZ, P0, !PT ;  /* 0x000000070b097c10 */ /* 0x000fe200087fe4ff */
[----:B-1----:R-:W-:-:S06]  /*1040*/  ULEA UR4, UR5, UR4, 0x18 ;  /* 0x0000000405047291 */ /* 0x002fcc000f8ec0ff */
[----:B0-----:R-:W-:-:S05]  /*1050*/  LEA R45, R44, UR4, 0x3 ;  /* 0x000000042c2d7c11 */ /* 0x001fca000f8e18ff */
[----:B---3--:R0:W-:Y:S04]  /*1060*/  STS.64 [R45], R12 ;  /* 0x0000000c2d007388 */ /* 0x0081e80000000a00 */
[----:B------:R-:W2:Y:S01]  /*1070*/  LD.E.64 R6, desc[UR36][R8.64] ;  /* 0x0000002408067980 */ /* 0x000ea2000c101b00 */
[----:B------:R-:W-:-:S05]  /*1080*/  LEA R44, R44, UR41, 0x3 ;  /* 0x000000292c2c7c11 */ /* 0x000fca000f8e18ff */
[----:B--2---:R1:W-:Y:S04]  /*1090*/  STS.64 [R44], R6 ;  /* 0x000000062c007388 */ /* 0x0043e80000000a00 */
[----:B------:R-:W2:Y:S04]  /*10a0*/  LD.E.64 R42, desc[UR36][R10.64+0x8] ;  /* 0x000008240a2a7980 */ /* 0x000ea8000c101b00 */
[----:B--2---:R-:W-:Y:S04]  /*10b0*/  STS.64 [R45+0x8], R42 ;  /* 0x0000082a2d007388 */ /* 0x004fe80000000a00 */
[----:B------:R-:W2:Y:S04]  /*10c0*/  LD.E.64 R40, desc[UR36][R8.64+0x8] ;  /* 0x0000082408287980 */ /* 0x000ea8000c101b00 */
[----:B--2---:R-:W-:Y:S04]  /*10d0*/  STS.64 [R44+0x8], R40 ;  /* 0x000008282c007388 */ /* 0x004fe80000000a00 */
[----:B0-----:R-:W2:Y:S04]  /*10e0*/  LD.E.64 R12, desc[UR36][R10.64+0x10] ;  /* 0x000010240a0c7980 */ /* 0x001ea8000c101b00 */
[----:B--2---:R0:W-:Y:S04]  /*10f0*/  STS.64 [R45+0x10], R12 ;  /* 0x0000100c2d007388 */ /* 0x0041e80000000a00 */
[----:B-1----:R-:W2:Y:S04]  /*1100*/  LD.E.64 R6, desc[UR36][R8.64+0x10] ;  /* 0x0000102408067980 */ /* 0x002ea8000c101b00 */
[----:B--2---:R1:W-:Y:S04]  /*1110*/  STS.64 [R44+0x10], R6 ;  /* 0x000010062c007388 */ /* 0x0043e80000000a00 */
[----:B0-----:R-:W2:Y:S04]  /*1120*/  LD.E.64 R12, desc[UR36][R10.64+0x18] ;  /* 0x000018240a0c7980 */ /* 0x001ea8000c101b00 */
[----:B--2---:R2:W-:Y:S04]  /*1130*/  STS.64 [R45+0x18], R12 ;  /* 0x0000180c2d007388 */ /* 0x0045e80000000a00 */
[----:B-1----:R-:W3:Y:S01]  /*1140*/  LD.E.64 R6, desc[UR36][R8.64+0x18] ;  /* 0x0000182408067980 */ /* 0x002ee2000c101b00 */
[----:B------:R-:W-:-:S05]  /*1150*/  IADD3 R39, P0, PT, R39, 0x4, RZ ;  /* 0x0000000427277810 */ /* 0x000fca0007f1e0ff */
[----:B------:R-:W-:Y:S01]  /*1160*/  IMAD.X R21, RZ, RZ, R21, P0 ;  /* 0x000000ffff157224 */ /* 0x000fe200000e0615 */
[----:B---3--:R2:W-:Y:S07]  /*1170*/  STS.64 [R44+0x18], R6 ;  /* 0x000018062c007388 */ /* 0x0085ee0000000a00 */
.L_x_14:
[----:B------:R-:W-:Y:S05]  /*1180*/  BRA.U !UP1, `(.L_x_13) ;  /* 0x0000000109ac7547 */ /* 0x000fea000b800000 */
[----:B------:R-:W-:Y:S01]  /*1190*/  UISETP.NE.U32.AND UP0, UPT, UR50, 0x1, UPT ;  /* 0x000000013200788c */ /* 0x000fe2000bf05070 */
[----:B0-2---:R-:W-:-:S03]  /*11a0*/  LOP3.LUT R6, R0, 0x1, RZ, 0xc0, !PT ;  /* 0x0000000100067812 */ /* 0x005fc600078ec0ff */
[----:B------:R-:W-:Y:S01]  /*11b0*/  UISETP.NE.AND.EX UP0, UPT, URZ, URZ, UPT, UP0 ;  /* 0x000000ffff00728c */ /* 0x000fe2000bf05300 */
[----:B------:R-:W-:-:S04]  /*11c0*/  ISETP.NE.U32.AND P0, PT, R6, 0x1, PT ;  /* 0x000000010600780c */ /* 0x000fc80003f05070 */
[----:B------:R-:W-:-:S04]  /*11d0*/  ISETP.NE.U32.AND.EX P0, PT, RZ, RZ, PT, P0 ;  /* 0x000000ffff00720c */ /* 0x000fc80003f05100 */
[----:B------:R-:W-:Y:S09]  /*11e0*/  BRA.U !UP0, `(.L_x_15) ;  /* 0x0000000108547547 */ /* 0x000ff2000b800000 */
[C---:B------:R-:W-:Y:S01]  /*11f0*/  LEA R8, P1, R39.reuse, R14, 0x3 ;  /* 0x0000000e27087211 */ /* 0x040fe200078218ff */
[----:B------:R-:W0:Y:S01]  /*1200*/  S2UR UR5, SR_CgaCtaId ;  /* 0x00000000000579c3 */ /* 0x000e220000008800 */
[----:B------:R-:W1:Y:S02]  /*1210*/  LDCU.64 UR6, c[0x0][0x3e8] ;  /* 0x00007d00ff0677ac */ /* 0x000e640008000a00 */
[----:B------:R-:W-:-:S05]  /*1220*/  LEA.HI.X R9, R39, R15, R21, 0x3, P1 ;  /* 0x0000000f27097211 */ /* 0x000fca00008f1c15 */
[----:B------:R-:W2:Y:S01]  /*1230*/  LD.E.64 R12, desc[UR36][R8.64] ;  /* 0x00000024080c7980 */ /* 0x000ea2000c101b00 */
[----:B------:R-:W-:Y:S01]  /*1240*/  UMOV UR4, 0x400 ;  /* 0x0000040000047882 */ /* 0x000fe20000000000 */
[----:B------:R-:W-:Y:S02]  /*1250*/  IADD3 R40, PT, PT, R39, R20, RZ ;  /* 0x0000001427287210 */ /* 0x000fe40007ffe0ff */
[----:B-1----:R-:W-:-:S04]  /*1260*/  IADD3 R6, P1, PT, R8, UR6, RZ ;  /* 0x0000000608067c10 */ /* 0x002fc8000ff3e0ff */
[----:B------:R-:W-:Y:S01]  /*1270*/  IADD3.X R7, PT, PT, R9, UR7, RZ, P1, !PT ;  /* 0x0000000709077c10 */ /* 0x000fe20008ffe4ff */
[----:B0-----:R-:W-:-:S06]  /*1280*/  ULEA UR4, UR5, UR4, 0x18 ;  /* 0x0000000405047291 */ /* 0x001fcc000f8ec0ff */
[----:B------:R-:W-:-:S05]  /*1290*/  LEA R43, R40, UR4, 0x3 ;  /* 0x00000004282b7c11 */ /* 0x000fca000f8e18ff */
[----:B--2---:R0:W-:Y:S04]  /*12a0*/  STS.64 [R43], R12 ;  /* 0x0000000c2b007388 */ /* 0x0041e80000000a00 */
[----:B------:R-:W2:Y:S01]  /*12b0*/  LD.E.64 R10, desc[UR36][R6.64] ;  /* 0x00000024060a7980 */ /* 0x000ea2000c101b00 */
[----:B------:R-:W-:-:S05]  /*12c0*/  LEA R45, R40, UR41, 0x3 ;  /* 0x00000029282d7c11 */ /* 0x000fca000f8e18ff */
[----:B--2---:R0:W-:Y:S04]  /*12d0*/  STS.64 [R45], R10 ;  /* 0x0000000a2d007388 */ /* 0x0041e80000000a00 */
[----:B------:R-:W2:Y:S04]  /*12e0*/  LD.E.64 R8, desc[UR36][R8.64+0x8] ;  /* 0x0000082408087980 */ /* 0x000ea8000c101b00 */
[----:B--2---:R0:W-:Y:S04]  /*12f0*/  STS.64 [R43+0x8], R8 ;  /* 0x000008082b007388 */ /* 0x0041e80000000a00 */
[----:B------:R-:W2:Y:S01]  /*1300*/  LD.E.64 R40, desc[UR36][R6.64+0x8] ;  /* 0x0000082406287980 */ /* 0x000ea2000c101b00 */
[----:B------:R-:W-:-:S05]  /*1310*/  IADD3 R39, P1, PT, R39, 0x2, RZ ;  /* 0x0000000227277810 */ /* 0x000fca0007f3e0ff */
[----:B------:R-:W-:Y:S01]  /*1320*/  IMAD.X R21, RZ, RZ, R21, P1 ;  /* 0x000000ffff157224 */ /* 0x000fe200008e0615 */
[----:B--2---:R0:W-:Y:S07]  /*1330*/  STS.64 [R45+0x8], R40 ;  /* 0x000008282d007388 */ /* 0x0041ee0000000a00 */
.L_x_15:
[----:B------:R-:W-:Y:S05]  /*1340*/  @P0 BRA `(.L_x_13) ;  /* 0x00000000003c0947 */ /* 0x000fea0003800000 */
[C---:B------:R-:W-:Y:S01]  /*1350*/  LEA R14, P0, R39.reuse, R14, 0x3 ;  /* 0x0000000e270e7211 */ /* 0x040fe200078018ff */
[----:B------:R-:W1:Y:S01]  /*1360*/  S2UR UR5, SR_CgaCtaId ;  /* 0x00000000000579c3 */ /* 0x000e620000008800 */
[----:B------:R-:W0:Y:S02]  /*1370*/  LDCU.64 UR6, c[0x0][0x3e8] ;  /* 0x00007d00ff0677ac */ /* 0x000e240008000a00 */
[----:B------:R-:W-:-:S05]  /*1380*/  LEA.HI.X R15, R39, R15, R21, 0x3, P0 ;  /* 0x0000000f270f7211 */ /* 0x000fca00000f1c15 */
[----:B------:R-:W2:Y:S01]  /*1390*/  LD.E.64 R6, desc[UR36][R14.64] ;  /* 0x000000240e067980 */ /* 0x000ea2000c101b00 */
[----:B------:R-:W-:Y:S01]  /*13a0*/  UMOV UR4, 0x400 ;  /* 0x0000040000047882 */ /* 0x000fe20000000000 */
[----:B------:R-:W-:Y:S01]  /*13b0*/  IMAD.IADD R20, R39, 0x1, R20 ;  /* 0x0000000127147824 */ /* 0x000fe200078e0214 */
[----:B0-----:R-:W-:-:S04]  /*13c0*/  IADD3 R8, P0, PT, R14, UR6, RZ ;  /* 0x000000060e087c10 */ /* 0x001fc8000ff1e0ff */
[----:B------:R-:W-:Y:S01]  /*13d0*/  IADD3.X R9, PT, PT, R15, UR7, RZ, P0, !PT ;  /* 0x000000070f097c10 */ /* 0x000fe200087fe4ff */
[----:B-1----:R-:W-:-:S06]  /*13e0*/  ULEA UR4, UR5, UR4, 0x18 ;  /* 0x0000000405047291 */ /* 0x002fcc000f8ec0ff */
[----:B------:R-:W-:-:S05]  /*13f0*/  LEA R11, R20, UR4, 0x3 ;  /* 0x00000004140b7c11 */ /* 0x000fca000f8e18ff */
[----:B--2---:R1:W-:Y:S04]  /*1400*/  STS.64 [R11], R6 ;  /* 0x000000060b007388 */ /* 0x0043e80000000a00 */
[----:B------:R-:W2:Y:S01]  /*1410*/  LD.E.64 R8, desc[UR36][R8.64] ;  /* 0x0000002408087980 */ /* 0x000ea2000c101b00 */
[----:B------:R-:W-:-:S05]  /*1420*/  LEA R13, R20, UR41, 0x3 ;  /* 0x00000029140d7c11 */ /* 0x000fca000f8e18ff */
[----:B--2---:R1:W-:Y:S02]  /*1430*/  STS.64 [R13], R8 ;  /* 0x000000080d007388 */ /* 0x0043e40000000a00 */
.L_x_13:
[----:B------:R-:W0:Y:S01]  /*1440*/  LDCU.64 UR4, c[0x0][0x3c8] ;  /* 0x00007900ff0477ac */ /* 0x000e220008000a00 */
[----:B------:R-:W-:Y:S01]  /*1450*/  IADD3 R4, P0, PT, R4, UR54, RZ ;  /* 0x0000003604047c10 */ /* 0x000fe2000ff1e0ff */
[----:B------:R-:W-:-:S04]  /*1460*/  VIADD R3, R3, UR54 ;  /* 0x0000003603037c36 */ /* 0x000fc80008000000 */
[----:B------:R-:W-:Y:S01]  /*1470*/  IMAD.X R5, RZ, RZ, R5, P0 ;  /* 0x000000ffff057224 */ /* 0x000fe200000e0605 */
[----:B012---:R-:W-:-:S04]  /*1480*/  IADD3 R7, P1, PT, R22, UR4, RZ ;  /* 0x0000000416077c10 */ /* 0x007fc8000ff3e0ff */
[----:B------:R-:W-:Y:S02]  /*1490*/  ISETP.GE.U32.AND P0, PT, R4, R7, PT ;  /* 0x000000070400720c */ /* 0x000fe40003f06070 */
[----:B------:R-:W-:-:S04]  /*14a0*/  IADD3.X R6, PT, PT, R37, UR5, RZ, P1, !PT ;  /* 0x0000000525067c10 */ /* 0x000fc80008ffe4ff */
[----:B------:R-:W-:-:S13]  /*14b0*/  ISETP.GE.U32.AND.EX P0, PT, R5, R6, PT, P0 ;  /* 0x000000060500720c */ /* 0x000fda0003f06100 */
[----:B------:R-:W-:Y:S05]  /*14c0*/  @!P0 BRA `(.L_x_16) ;  /* 0xfffffff0009c8947 */ /* 0x000fea000383ffff */
.L_x_6:
[----:B------:R-:W-:Y:S01]  /*14d0*/  MOV R6, 0x0 ;  /* 0x0000000000067802 */ /* 0x000fe20000000f00 */
[----:B------:R-:W-:Y:S05]  /*14e0*/  WARPSYNC.ALL ;  /* 0x0000000000007948 */ /* 0x000fea0003800000 */
[----:B------:R-:W0:Y:S08]  /*14f0*/  LDC R3, c[0x0][0x3bc] ;  /* 0x0000ef00ff037b82 */ /* 0x000e300000000800 */
[----:B------:R-:W1:Y:S08]  /*1500*/  LDC.64 R6, c[0x4][R6] ;  /* 0x0100000006067b82 */ /* 0x000e700000000a00 */
[----:B------:R-:W-:Y:S01]  /*1510*/  BAR.SYNC.DEFER_BLOCKING 0x0 ;  /* 0x0000000000007b1d */ /* 0x000fe20000010000 */
[C---:B0-----:R-:W-:Y:S01]  /*1520*/  SHF.L.U64.HI R40, R0.reuse, 0x3, R3 ;  /* 0x0000000300287819 */ /* 0x041fe20000010203 */
[----:B------:R-:W-:-:S04]  /*1530*/  IMAD.SHL.U32 R39, R0, 0x8, RZ ;  /* 0x0000000800277824 */ /* 0x000fc800078e00ff */
[----:B------:R-:W0:Y:S01]  /*1540*/  LDCU UR55, c[0x0][0x3bc] ;  /* 0x00007780ff3777ac */ /* 0x000e220008000800 */
[----:B------:R-:W-:Y:S01]  /*1550*/  IMAD.MOV.U32 R4, RZ, RZ, R39 ;  /* 0x000000ffff047224 */ /* 0x000fe200078e0027 */
[----:B------:R-:W2:Y:S01]  /*1560*/  LDCU.64 UR42, c[0x0][0x388] ;  /* 0x00007100ff2a77ac */ /* 0x000ea20008000a00 */
[----:B------:R-:W-:Y:S01]  /*1570*/  IMAD.MOV.U32 R5, RZ, RZ, R40 ;  /* 0x000000ffff057224 */ /* 0x000fe200078e0028 */
[----:B-1----:R-:W3:Y:S06]  /*1580*/  LDCU.64 UR44, c[0x0][0x3d0] ;  /* 0x00007a00ff2c77ac */ /* 0x002eec0008000a00 */
[----:B------:R-:W-:-:S07]  /*1590*/  LEPC R20, `(.L_x_17) ;  /* 0x000000001014794e */ /* 0x000fce0000000000 */
[----:B0-23--:R-:W-:Y:S05]  /*15a0*/  CALL.ABS.NOINC R6 ;  /* 0x0000000006007343 */ /* 0x00dfea0003c00000 */
.L_x_17:
[----:B------:R-:W0:Y:S01]  /*15b0*/  LDC.64 R12, c[0x0][0x3c0] ;  /* 0x0000f000ff0c7b82 */ /* 0x000e220000000a00 */
[----:B------:R-:W-:Y:S01]  /*15c0*/  IMAD.MOV.U32 R3, RZ, RZ, RZ ;  /* 0x000000ffff037224 */ /* 0x000fe200078e00ff */
[----:B------:R-:W-:Y:S01]  /*15d0*/  ISETP.NE.AND P6, PT, R38, RZ, PT ;  /* 0x000000ff2600720c */ /* 0x000fe20003fc5270 */
[----:B------:R-:W-:Y:S02]  /*15e0*/  IMAD R15, R32, UR54, RZ ;  /* 0x00000036200f7c24 */ /* 0x000fe4000f8e02ff */
[----:B------:R-:W-:-:S03]  /*15f0*/  IMAD.WIDE.U32 R10, R33, UR54, R2 ;  /* 0x00000036210a7c25 */ /* 0x000fc6000f8e0002 */
[----:B------:R-:W0:Y:S01]  /*1600*/  LDC.64 R6, c[0x0][0x3c8] ;  /* 0x0000f200ff067b82 */ /* 0x000e220000000a00 */
[----:B------:R-:W-:Y:S02]  /*1610*/  IMAD.MOV.U32 R23, RZ, RZ, R37 ;  /* 0x000000ffff177224 */ /* 0x000fe400078e0025 */
[-C--:B0-----:R-:W-:Y:S02]  /*1620*/  IMAD R0, R7, R12.reuse, RZ ;  /* 0x0000000c07007224 */ /* 0x081fe400078e02ff */
[----:B------:R-:W-:-:S04]  /*1630*/  IMAD.WIDE.U32 R8, R6, R12, RZ ;  /* 0x0000000c06087225 */ /* 0x000fc800078e00ff */
[----:B------:R-:W-:-:S04]  /*1640*/  IMAD R13, R6, R13, R0 ;  /* 0x0000000d060d7224 */ /* 0x000fc800078e0200 */
[----:B------:R-:W-:Y:S02]  /*1650*/  IMAD.IADD R3, R9, 0x1, R13 ;  /* 0x0000000109037824 */ /* 0x000fe400078e020d */
[----:B------:R-:W-:Y:S02]  /*1660*/  IMAD.IADD R9, R15, 0x1, R11 ;  /* 0x000000010f097824 */ /* 0x000fe400078e020b */
[-C--:B------:R-:W-:Y:S02]  /*1670*/  IMAD R3, R3, R10.reuse, RZ ;  /* 0x0000000a03037224 */ /* 0x080fe400078e02ff */
[----:B------:R-:W-:-:S04]  /*1680*/  IMAD.WIDE.U32 R10, R8, R10, R22 ;  /* 0x0000000a080a7225 */ /* 0x000fc800078e0016 */
[----:B------:R-:W-:Y:S02]  /*1690*/  IMAD R9, R9, R8, R3 ;  /* 0x0000000809097224 */ /* 0x000fe400078e0203 */
[----:B------:R-:W-:Y:S02]  /*16a0*/  IMAD.MOV.U32 R22, RZ, RZ, R4 ;  /* 0x000000ffff167224 */ /* 0x000fe400078e0004 */
[----:B------:R-:W-:Y:S01]  /*16b0*/  IMAD.MOV.U32 R23, RZ, RZ, R5 ;  /* 0x000000ffff177224 */ /* 0x000fe200078e0005 */
[----:B------:R-:W-:Y:S01]  /*16c0*/  IADD3 R38, PT, PT, R11, R9, RZ ;  /* 0x000000090b267210 */ /* 0x000fe20007ffe0ff */
[----:B------:R-:W-:Y:S06]  /*16d0*/  @!P6 BRA `(.L_x_18) ;  /* 0x000000080068e947 */ /* 0x000fec0003800000 */
[----:B------:R-:W-:Y:S01]  /*16e0*/  UISETP.GE.U32.AND UP0, UPT, UR52, 0xf, UPT ;  /* 0x0000000f3400788c */ /* 0x000fe2000bf06070 */
[----:B------:R-:W-:Y:S02]  /*16f0*/  IMAD.MOV.U32 R3, RZ, RZ, RZ ;  /* 0x000000ffff037224 */ /* 0x000fe400078e00ff */
[----:B------:R-:W-:Y:S01]  /*1700*/  IMAD.MOV.U32 R0, RZ, RZ, RZ ;  /* 0x000000ffff007224 */ /* 0x000fe200078e00ff */
[----:B------:R-:W-:-:S09]  /*1710*/  UISETP.GE.U32.AND.EX UP0, UPT, UR38, URZ, UPT, UP0 ;  /* 0x000000ff2600728c */ /* 0x000fd2000bf06100 */
[----:B------:R-:W-:Y:S05]  /*1720*/  BRA.U !UP0, `(.L_x_19) ;  /* 0x0000000108d87547 */ /* 0x000fea000b800000 */
[----:B------:R-:W-:Y:S01]  /*1730*/  BSSY.RECONVERGENT B0, `(.L_x_20) ;  /* 0x0000032000007945 */ /* 0x000fe20003800200 */
[----:B------:R-:W-:Y:S02]  /*1740*/  IMAD.MOV.U32 R3, RZ, RZ, RZ ;  /* 0x000000ffff037224 */ /* 0x000fe400078e00ff */
[----:B------:R-:W-:-:S07]  /*1750*/  IMAD.MOV.U32 R0, RZ, RZ, RZ ;  /* 0x000000ffff007224 */ /* 0x000fce00078e00ff */
.L_x_21:
[----:B0-----:R-:W-:Y:S02]  /*1760*/  IMAD R9, R19, UR44, RZ ;  /* 0x0000002c13097c24 */ /* 0x001fe4000f8e02ff */
[----:B------:R-:W-:Y:S02]  /*1770*/  IMAD.MOV.U32 R4, RZ, RZ, R3 ;  /* 0x000000ffff047224 */ /* 0x000fe400078e0003 */
[----:B------:R-:W-:Y:S02]  /*1780*/  IMAD.MOV.U32 R5, RZ, RZ, R0 ;  /* 0x000000ffff057224 */ /* 0x000fe400078e0000 */
[C---:B------:R-:W-:Y:S02]  /*1790*/  IMAD R9, R18.reuse, UR45, R9 ;  /* 0x0000002d12097c24 */ /* 0x040fe4000f8e0209 */
[----:B------:R-:W-:-:S04]  /*17a0*/  IMAD.WIDE.U32 R4, R18, UR44, R4 ;  /* 0x0000002c12047c25 */ /* 0x000fc8000f8e0004 */
[----:B------:R-:W-:Y:S01]  /*17b0*/  IMAD.IADD R5, R5, 0x1, R9 ;  /* 0x0000000105057824 */ /* 0x000fe200078e0209 */
[----:B------:R-:W-:-:S04]  /*17c0*/  LEA R12, P0, R4, UR42, 0x3 ;  /* 0x0000002a040c7c11 */ /* 0x000fc8000f8018ff */
[----:B------:R-:W-:-:S05]  /*17d0*/  LEA.HI.X R13, R4, UR43, R5, 0x3, P0 ;  /* 0x0000002b040d7c11 */ /* 0x000fca00080f1c05 */
[----:B------:R-:W2:Y:S01]  /*17e0*/  LDG.E.64 R20, desc[UR36][R12.64] ;  /* 0x000000240c147981 */ /* 0x000ea2000c1e1b00 */
[----:B------:R-:W-:-:S04]  /*17f0*/  LEA R4, P0, R3, R22, 0x3 ;  /* 0x0000001603047211 */ /* 0x000fc800078018ff */
[----:B------:R-:W-:-:S05]  /*1800*/  LEA.HI.X R5, R3, R23, R0, 0x3, P0 ;  /* 0x0000001703057211 */ /* 0x000fca00000f1c00 */
[----:B--2---:R-:W-:Y:S04]  /*1810*/  ST.E.64 desc[UR36][R4.64], R20 ;  /* 0x0000001404007985 */ /* 0x004fe8000c101b24 */
[----:B------:R-:W2:Y:S04]  /*1820*/  LDG.E.64 R14, desc[UR36][R12.64+0x8] ;  /* 0x000008240c0e7981 */ /* 0x000ea8000c1e1b00 */
[----:B--2---:R-:W-:Y:S04]  /*1830*/  ST.E.64 desc[UR36][R4.64+0x8], R14 ;  /* 0x0000080e04007985 */ /* 0x004fe8000c101b24 */
[----:B------:R-:W2:Y:S04]  /*1840*/  LDG.E.64 R8, desc[UR36][R12.64+0x10] ;  /* 0x000010240c087981 */ /* 0x000ea8000c1e1b00 */
[----:B--2---:R0:W-:Y:S04]  /*1850*/  ST.E.64 desc[UR36][R4.64+0x10], R8 ;  /* 0x0000100804007985 */ /* 0x0041e8000c101b24 */
[----:B0-----:R-:W2:Y:S04]  /*1860*/  LDG.E.64 R8, desc[UR36][R12.64+0x18] ;  /* 0x000018240c087981 */ /* 0x001ea8000c1e1b00 */
[----:B--2---:R0:W-:Y:S04]  /*1870*/  ST.E.64 desc[UR36][R4.64+0x18], R8 ;  /* 0x0000180804007985 */ /* 0x0041e8000c101b24 */
[----:B------:R-:W2:Y:S04]  /*1880*/  LDG.E.64 R44, desc[UR36][R12.64+0x20] ;  /* 0x000020240c2c7981 */ /* 0x000ea8000c1e1b00 */
[----:B--2---:R-:W-:Y:S04]  /*1890*/  ST.E.64 desc[UR36][R4.64+0x20], R44 ;  /* 0x0000202c04007985 */ /* 0x004fe8000c101b24 */
[----:B------:R-:W2:Y:S04]  /*18a0*/  LDG.E.64 R42, desc[UR36][R12.64+0x28] ;  /* 0x000028240c2a7981 */ /* 0x000ea8000c1e1b00 */
[----:B--2---:R-:W-:Y:S04]  /*18b0*/  ST.E.64 desc[UR36][R4.64+0x28], R42 ;  /* 0x0000282a04007985 */ /* 0x004fe8000c101b24 */
[----:B------:R-:W2:Y:S04]  /*18c0*/  LDG.E.64 R20, desc[UR36][R12.64+0x30] ;  /* 0x000030240c147981 */ /* 0x000ea8000c1e1b00 */
[----:B--2---:R-:W-:Y:S04]  /*18d0*/  ST.E.64 desc[UR36][R4.64+0x30], R20 ;  /* 0x0000301404007985 */ /* 0x004fe8000c101b24 */
[----:B------:R-:W2:Y:S04]  /*18e0*/  LDG.E.64 R14, desc[UR36][R12.64+0x38] ;  /* 0x000038240c0e7981 */ /* 0x000ea8000c1e1b00 */
[----:B--2---:R-:W-:Y:S04]  /*18f0*/  ST.E.64 desc[UR36][R4.64+0x38], R14 ;  /* 0x0000380e04007985 */ /* 0x004fe8000c101b24 */
[----:B0-----:R-:W2:Y:S04]  /*1900*/  LDG.E.64 R8, desc[UR36][R12.64+0x40] ;  /* 0x000040240c087981 */ /* 0x001ea8000c1e1b00 */
        /* <DEDUP_REMOVED lines=11> */
[----:B0-----:R-:W2:Y:S01]  /*19c0*/  LDG.E.64 R8, desc[UR36][R12.64+0x70] ;  /* 0x000070240c087981 */ /* 0x001ea2000c1e1b00 */
[----:B------:R-:W-:-:S03]  /*19d0*/  IADD3 R3, P0, PT, R3, 0x10, RZ ;  /* 0x0000001003037810 */ /* 0x000fc60007f1e0ff */
[----:B--2---:R0:W-:Y:S04]  /*19e0*/  ST.E.64 desc[UR36][R4.64+0x70], R8 ;  /* 0x0000700804007985 */ /* 0x0041e8000c101b24 */
[----:B0-----:R-:W2:Y:S01]  /*19f0*/  LDG.E.64 R8, desc[UR36][R12.64+0x78] ;  /* 0x000078240c087981 */ /* 0x001ea2000c1e1b00 */
[----:B------:R-:W-:Y:S01]  /*1a00*/  IMAD.X R0, RZ, RZ, R0, P0 ;  /* 0x000000ffff007224 */ /* 0x000fe200000e0600 */
[----:B------:R-:W-:-:S04]  /*1a10*/  ISETP.NE.U32.AND P0, PT, R3, UR39, PT ;  /* 0x0000002703007c0c */ /* 0x000fc8000bf05070 */
[----:B------:R-:W-:Y:S01]  /*1a20*/  ISETP.NE.AND.EX P0, PT, R0, UR55, PT, P0 ;  /* 0x0000003700007c0c */ /* 0x000fe2000bf05300 */
[----:B--2---:R0:W-:-:S12]  /*1a30*/  ST.E.64 desc[UR36][R4.64+0x78], R8 ;  /* 0x0000780804007985 */ /* 0x0041d8000c101b24 */
[----:B------:R-:W-:Y:S05]  /*1a40*/  @P0 BRA `(.L_x_21) ;  /* 0xfffffffc00440947 */ /* 0x000fea000383ffff */
[----:B------:R-:W-:Y:S05]  /*1a50*/  BSYNC.RECONVERGENT B0 ;  /* 0x0000000000007941 */ /* 0x000fea0003800200 */
.L_x_20:
[----:B------:R-:W1:Y:S01]  /*1a60*/  LDCU UR4, c[0x0][0x3bc] ;  /* 0x00007780ff0477ac */ /* 0x000e620008000800 */
[----:B------:R-:W-:Y:S02]  /*1a70*/  IMAD.U32 R3, RZ, RZ, UR39 ;  /* 0x00000027ff037e24 */ /* 0x000fe4000f8e00ff */
[----:B-1----:R-:W-:-:S07]  /*1a80*/  IMAD.U32 R0, RZ, RZ, UR4 ;  /* 0x00000004ff007e24 */ /* 0x002fce000f8e00ff */
.L_x_19:
        /* <DEDUP_REMOVED lines=10> */
[----:B------:R-:W1:Y:S01]  /*1b30*/  LDCU.64 UR4, c[0x0][0x3d0] ;  /* 0x00007a00ff0477ac */ /* 0x000e620008000a00 */
[----:B0-----:R-:W-:Y:S02]  /*1b40*/  IMAD.MOV.U32 R4, RZ, RZ, R3 ;  /* 0x000000ffff047224 */ /* 0x001fe400078e0003 */
[----:B------:R-:W-:Y:S01]  /*1b50*/  IMAD.MOV.U32 R5, RZ, RZ, R0 ;  /* 0x000000ffff057224 */ /* 0x000fe200078e0000 */
[----:B------:R-:W0:Y:S01]  /*1b60*/  LDCU.64 UR6, c[0x0][0x388] ;  /* 0x00007100ff0677ac */ /* 0x000e220008000a00 */
[----:B-1----:R-:W-:Y:S02]  /*1b70*/  IMAD R9, R19, UR4, RZ ;  /* 0x0000000413097c24 */ /* 0x002fe4000f8e02ff */
[----:B------:R-:W-:-:S04]  /*1b80*/  IMAD.WIDE.U32 R4, R18, UR4, R4 ;  /* 0x0000000412047c25 */ /* 0x000fc8000f8e0004 */
[----:B------:R-:W-:Y:S01]  /*1b90*/  IMAD R9, R18, UR5, R9 ;  /* 0x0000000512097c24 */ /* 0x000fe2000f8e0209 */
[----:B0-----:R-:W-:-:S03]  /*1ba0*/  LEA R12, P0, R4, UR6, 0x3 ;  /* 0x00000006040c7c11 */ /* 0x001fc6000f8018ff */
[----:B------:R-:W-:-:S05]  /*1bb0*/  IMAD.IADD R5, R9, 0x1, R5 ;  /* 0x0000000109057824 */ /* 0x000fca00078e0205 */
[----:B------:R-:W-:-:S05]  /*1bc0*/  LEA.HI.X R13, R4, UR7, R5, 0x3, P0 ;  /* 0x00000007040d7c11 */ /* 0x000fca00080f1c05 */
[----:B------:R-:W2:Y:S01]  /*1bd0*/  LDG.E.64 R4, desc[UR36][R12.64] ;  /* 0x000000240c047981 */ /* 0x000ea2000c1e1b00 */
[----:B------:R-:W-:-:S04]  /*1be0*/  LEA R8, P0, R3, R22, 0x3 ;  /* 0x0000001603087211 */ /* 0x000fc800078018ff */
[----:B------:R-:W-:-:S05]  /*1bf0*/  LEA.HI.X R9, R3, R23, R0, 0x3, P0 ;  /* 0x0000001703097211 */ /* 0x000fca00000f1c00 */
        /* <DEDUP_REMOVED lines=13> */
[----:B0-----:R-:W2:Y:S01]  /*1cd0*/  LDG.E.64 R4, desc[UR36][R12.64+0x38] ;  /* 0x000038240c047981 */ /* 0x001ea2000c1e1b00 */
[----:B------:R-:W-:-:S04]  /*1ce0*/  IADD3 R3, P0, PT, R3, 0x8, RZ ;  /* 0x0000000803037810 */ /* 0x000fc80007f1e0ff */
[----:B------:R-:W-:Y:S01]  /*1cf0*/  IADD3.X R0, PT, PT, RZ, R0, RZ, P0, !PT ;  /* 0x00000000ff007210 */ /* 0x000fe200007fe4ff */
[----:B--2---:R1:W-:Y:S08]  /*1d00*/  ST.E.64 desc[UR36][R8.64+0x38], R4 ;  /* 0x0000380408007985 */ /* 0x0043f0000c101b24 */
.L_x_22:
        /* <DEDUP_REMOVED lines=8> */
[----:B------:R-:W2:Y:S01]  /*1d90*/  LDCU.64 UR4, c[0x0][0x3d0] ;  /* 0x00007a00ff0477ac */ /* 0x000ea20008000a00 */
[----:B01----:R-:W-:Y:S02]  /*1da0*/  IMAD.MOV.U32 R4, RZ, RZ, R3 ;  /* 0x000000ffff047224 */ /* 0x003fe400078e0003 */
[----:B------:R-:W-:Y:S01]  /*1db0*/  IMAD.MOV.U32 R5, RZ, RZ, R0 ;  /* 0x000000ffff057224 */ /* 0x000fe200078e0000 */
[----:B------:R-:W0:Y:S01]  /*1dc0*/  LDCU.64 UR6, c[0x0][0x388] ;  /* 0x00007100ff0677ac */ /* 0x000e220008000a00 */
[----:B--2---:R-:W-:Y:S02]  /*1dd0*/  IMAD R9, R19, UR4, RZ ;  /* 0x0000000413097c24 */ /* 0x004fe4000f8e02ff */
        /* <DEDUP_REMOVED lines=9> */
[----:B------:R-:W3:Y:S04]  /*1e70*/  LDG.E.64 R12, desc[UR36][R8.64+0x8] ;  /* 0x00000824080c7981 */ /* 0x000ee8000c1e1b00 */
[----:B---3--:R2:W-:Y:S04]  /*1e80*/  ST.E.64 desc[UR36][R4.64+0x8], R12 ;  /* 0x0000080c04007985 */ /* 0x0085e8000c101b24 */
[----:B------:R-:W3:Y:S04]  /*1e90*/  LDG.E.64 R14, desc[UR36][R8.64+0x10] ;  /* 0x00001024080e7981 */ /* 0x000ee8000c1e1b00 */
[----:B---3--:R2:W-:Y:S04]  /*1ea0*/  ST.E.64 desc[UR36][R4.64+0x10], R14 ;  /* 0x0000100e04007985 */ /* 0x0085e8000c101b24 */
[----:B------:R-:W3:Y:S01]  /*1eb0*/  LDG.E.64 R42, desc[UR36][R8.64+0x18] ;  /* 0x00001824082a7981 */ /* 0x000ee2000c1e1b00 */
[----:B------:R-:W-:-:S05]  /*1ec0*/  IADD3 R3, P0, PT, R3, 0x4, RZ ;  /* 0x0000000403037810 */ /* 0x000fca0007f1e0ff */
[----:B------:R-:W-:Y:S01]  /*1ed0*/  IMAD.X R0, RZ, RZ, R0, P0 ;  /* 0x000000ffff007224 */ /* 0x000fe200000e0600 */
[----:B---3--:R2:W-:Y:S07]  /*1ee0*/  ST.E.64 desc[UR36][R4.64+0x18], R42 ;  /* 0x0000182a04007985 */ /* 0x0085ee000c101b24 */
.L_x_23:
[----:B------:R-:W-:Y:S05]  /*1ef0*/  BRA.U !UP1, `(.L_x_18) ;  /* 0x0000000109607547 */ /* 0x000fea000b800000 */
[----:B------:R-:W3:Y:S01]  /*1f00*/  LDCU.64 UR4, c[0x0][0x3d0] ;  /* 0x00007a00ff0477ac */ /* 0x000ee20008000a00 */
[----:B012---:R-:W-:Y:S02]  /*1f10*/  IMAD.MOV.U32 R4, RZ, RZ, R3 ;  /* 0x000000ffff047224 */ /* 0x007fe400078e0003 */
[----:B------:R-:W-:Y:S01]  /*1f20*/  IMAD.MOV.U32 R5, RZ, RZ, R0 ;  /* 0x000000ffff057224 */ /* 0x000fe200078e0000 */
[----:B------:R-:W0:Y:S01]  /*1f30*/  LDCU.64 UR6, c[0x0][0x388] ;  /* 0x00007100ff0677ac */ /* 0x000e220008000a00 */
[----:B---3--:R-:W-:Y:S02]  /*1f40*/  IMAD R13, R19, UR4, RZ ;  /* 0x00000004130d7c24 */ /* 0x008fe4000f8e02ff */
[----:B------:R-:W-:-:S04]  /*1f50*/  IMAD.WIDE.U32 R8, R18, UR4, R4 ;  /* 0x0000000412087c25 */ /* 0x000fc8000f8e0004 */
[----:B------:R-:W-:Y:S01]  /*1f60*/  IMAD R5, R18, UR5, R13 ;  /* 0x0000000512057c24 */ /* 0x000fe2000f8e020d */
[----:B0-----:R-:W-:-:S03]  /*1f70*/  LEA R4, P0, R8, UR6, 0x3 ;  /* 0x0000000608047c11 */ /* 0x001fc6000f8018ff */
[----:B------:R-:W-:-:S05]  /*1f80*/  IMAD.IADD R5, R5, 0x1, R9 ;  /* 0x0000000105057824 */ /* 0x000fca00078e0209 */
[----:B------:R-:W-:-:S05]  /*1f90*/  LEA.HI.X R5, R8, UR7, R5, 0x3, P0 ;  /* 0x0000000708057c11 */ /* 0x000fca00080f1c05 */
[----:B------:R-:W2:Y:S01]  /*1fa0*/  LDG.E.64 R12, desc[UR36][R4.64] ;  /* 0x00000024040c7981 */ /* 0x000ea2000c1e1b00 */
[----:B------:R-:W-:Y:S01]  /*1fb0*/  LEA R8, P0, R3, R22, 0x3 ;  /* 0x0000001603087211 */ /* 0x000fe200078018ff */
[----:B------:R-:W-:-:S03]  /*1fc0*/  UISETP.NE.U32.AND UP0, UPT, UR50, 0x1, UPT ;  /* 0x000000013200788c */ /* 0x000fc6000bf05070 */
[----:B------:R-:W-:Y:S01]  /*1fd0*/  LEA.HI.X R9, R3, R23, R0, 0x3, P0 ;  /* 0x0000001703097211 */ /* 0x000fe200000f1c00 */
[----:B------:R-:W-:-:S04]  /*1fe0*/  UISETP.NE.AND.EX UP0, UPT, URZ, URZ, UPT, UP0 ;  /* 0x000000ffff00728c */ /* 0x000fc8000bf05300 */
[----:B--2---:R3:W-:Y:S05]  /*1ff0*/  ST.E.64 desc[UR36][R8.64], R12 ;  /* 0x0000000c08007985 */ /* 0x0047ea000c101b24 */
[----:B------:R-:W-:Y:S05]  /*2000*/  BRA.U !UP0, `(.L_x_18) ;  /* 0x00000001081c7547 */ /* 0x000fea000b800000 */
[----:B---3--:R-:W2:Y:S01]  /*2010*/  LDG.E.64 R12, desc[UR36][R4.64+0x8] ;  /* 0x00000824040c7981 */ /* 0x008ea2000c1e1b00 */
[----:B------:R-:W-:-:S04]  /*2020*/  UISETP.NE.U32.AND UP0, UPT, UR50, 0x2, UPT ;  /* 0x000000023200788c */ /* 0x000fc8000bf05070 */
[----:B------:R-:W-:Y:S01]  /*2030*/  UISETP.NE.AND.EX UP0, UPT, URZ, URZ, UPT, UP0 ;  /* 0x000000ffff00728c */ /* 0x000fe2000bf05300 */
[----:B--2---:R4:W-:Y:S08]  /*2040*/  ST.E.64 desc[UR36][R8.64+0x8], R12 ;  /* 0x0000080c08007985 */ /* 0x0049f0000c101b24 */
[----:B------:R-:W-:Y:S05]  /*2050*/  BRA.U !UP0, `(.L_x_18) ;  /* 0x0000000108087547 */ /* 0x000fea000b800000 */
[----:B------:R-:W2:Y:S04]  /*2060*/  LDG.E.64 R4, desc[UR36][R4.64+0x10] ;  /* 0x0000102404047981 */ /* 0x000ea8000c1e1b00 */
[----:B--2---:R0:W-:Y:S02]  /*2070*/  ST.E.64 desc[UR36][R8.64+0x10], R4 ;  /* 0x0000100408007985 */ /* 0x0041e4000c101b24 */
.L_x_18:
[----:B01-34-:R-:W-:Y:S01]  /*2080*/  MOV R8, 0x0 ;  /* 0x0000000000087802 */ /* 0x01bfe20000000f00 */
[----:B------:R-:W0:Y:S01]  /*2090*/  LDCU.64 UR4, c[0x0][0x398] ;  /* 0x00007300ff0477ac */ /* 0x000e220008000a00 */
[----:B------:R-:W-:Y:S01]  /*20a0*/  ISETP.NE.U32.AND P0, PT, R6, RZ, PT ;  /* 0x000000ff0600720c */ /* 0x000fe20003f05070 */
[----:B--2---:R-:W-:Y:S02]  /*20b0*/  IMAD.MOV.U32 R4, RZ, RZ, R39 ;  /* 0x000000ffff047224 */ /* 0x004fe400078e0027 */
[----:B------:R-:W-:Y:S01]  /*20c0*/  IMAD.MOV.U32 R5, RZ, RZ, R40 ;  /* 0x000000ffff057224 */ /* 0x000fe200078e0028 */
[----:B------:R-:W1:Y:S01]  /*20d0*/  LDC.64 R8, c[0x4][R8] ;  /* 0x0100000008087b82 */ /* 0x000e620000000a00 */
[----:B------:R-:W-:-:S04]  /*20e0*/  ISETP.NE.AND.EX P0, PT, R7, RZ, PT, P0 ;  /* 0x000000ff0700720c */ /* 0x000fc80003f05300 */
[----:B------:R-:W-:Y:S02]  /*20f0*/  P2R R39, PR, RZ, 0x1 ;  /* 0x00000001ff277803 */ /* 0x000fe40000000000 */
[----:B0-----:R-:W-:-:S04]  /*2100*/  IADD3 R37, P1, PT, R10, UR4, RZ ;  /* 0x000000040a257c10 */ /* 0x001fc8000ff3e0ff */
[----:B------:R-:W-:-:S09]  /*2110*/  IADD3.X R38, PT, PT, R38, UR5, RZ, P1, !PT ;  /* 0x0000000526267c10 */ /* 0x000fd20008ffe4ff */
[----:B------:R-:W-:-:S07]  /*2120*/  LEPC R20, `(.L_x_24) ;  /* 0x000000001014794e */ /* 0x000fce0000000000 */
[----:B-1----:R-:W-:Y:S05]  /*2130*/  CALL.ABS.NOINC R8 ;  /* 0x0000000008007343 */ /* 0x002fea0003c00000 */
.L_x_24:
[----:B------:R-:W-:Y:S01]  /*2140*/  ISETP.NE.AND P6, PT, R39, RZ, PT ;  /* 0x000000ff2700720c */ /* 0x000fe20003fc5270 */
[----:B------:R-:W-:Y:S01]  /*2150*/  BSSY.RECONVERGENT B0, `(.L_x_25) ;  /* 0x0000181000007945 */ /* 0x000fe20003800200 */
[----:B------:R-:W-:Y:S02]  /*2160*/  IMAD.MOV.U32 R20, RZ, RZ, 0x0 ;  /* 0x00000000ff147424 */ /* 0x000fe400078e00ff */
[----:B------:R-:W-:-:S09]  /*2170*/  IMAD.MOV.U32 R21, RZ, RZ, -0x100000 ;  /* 0xfff00000ff157424 */ /* 0x000fd200078e00ff */
[----:B------:R-:W-:Y:S05]  /*2180*/  @!P6 BRA `(.L_x_26) ;  /* 0x0000001400f4e947 */ /* 0x000fea0003800000 */
[----:B------:R-:W0:Y:S02]  /*2190*/  LDCU.64 UR4, c[0x0][0x3b8] ;  /* 0x00007700ff0477ac */ /* 0x000e240008000a00 */
[----:B0-----:R-:W-:-:S04]  /*21a0*/  UISETP.NE.U32.AND UP0, UPT, UR4, URZ, UPT ;  /* 0x000000ff0400728c */ /* 0x001fc8000bf05070 */
[----:B------:R-:W-:-:S09]  /*21b0*/  UISETP.NE.AND.EX UP0, UPT, UR5, URZ, UPT, UP0 ;  /* 0x000000ff0500728c */ /* 0x000fd2000bf05300 */
[----:B------:R-:W-:Y:S05]  /*21c0*/  BRA.U !UP0, `(.L_x_27) ;  /* 0x0000000d08b47547 */ /* 0x000fea000b800000 */
[----:B------:R-:W-:Y:S01]  /*21d0*/  HFMA2 R20, -RZ, RZ, 0, 0 ;  /* 0x00000000ff147431 */ /* 0x000fe200000001ff */
[----:B------:R-:W-:Y:S01]  /*21e0*/  BSSY.RECONVERGENT B1, `(.L_x_28) ;  /* 0x00000ea000017945 */ /* 0x000fe20003800200 */
[----:B------:R-:W-:Y:S02]  /*21f0*/  IMAD.MOV.U32 R0, RZ, RZ, RZ ;  /* 0x000000ffff007224 */ /* 0x000fe400078e00ff */
[----:B------:R-:W-:Y:S02]  /*2200*/  IMAD.MOV.U32 R3, RZ, RZ, RZ ;  /* 0x000000ffff037224 */ /* 0x000fe400078e00ff */
[----:B------:R-:W-:-:S07]  /*2210*/  IMAD.MOV.U32 R21, RZ, RZ, -0x100000 ;  /* 0xfff00000ff157424 */ /* 0x000fce00078e00ff */
.L_x_37:
[----:B------:R-:W-:-:S05]  /*2220*/  IADD3 R10, P0, PT, R0, R37, RZ ;  /* 0x00000025000a7210 */ /* 0x000fca0007f1e0ff */
[----:B------:R-:W-:-:S05]  /*2230*/  IMAD.X R11, R3, 0x1, R38, P0 ;  /* 0x00000001030b7824 */ /* 0x000fca00000e0626 */
[----:B--2---:R-:W2:Y:S01]  /*2240*/  LDG.E.U8 R10, desc[UR36][R10.64] ;  /* 0x000000240a0a7981 */ /* 0x004ea2000c1e1100 */
[----:B------:R-:W-:Y:S01]  /*2250*/  BSSY.RECONVERGENT B2, `(.L_x_29) ;  /* 0x00000dc000027945 */ /* 0x000fe20003800200 */
[----:B--2---:R-:W-:-:S13]  /*2260*/  ISETP.NE.AND P0, PT, R10, RZ, PT ;  /* 0x000000ff0a00720c */ /* 0x004fda0003f05270 */
[C---:B0-----:R-:W-:Y:S01]  /*2270*/  @!P0 LEA R8, P1, R0.reuse, R4, 0x3 ;  /* 0x0000000400088211 */ /* 0x041fe200078218ff */
[----:B-1-34-:R-:W-:Y:S02]  /*2280*/  @!P0 IMAD.MOV.U32 R6, RZ, RZ, 0x0 ;  /* 0x00000000ff068424 */ /* 0x01afe400078e00ff */
[----:B------:R-:W-:Y:S01]  /*2290*/  @!P0 IMAD.MOV.U32 R7, RZ, RZ, -0x100000 ;  /* 0xfff00000ff078424 */ /* 0x000fe200078e00ff */
[----:B------:R-:W-:-:S05]  /*22a0*/  @!P0 LEA.HI.X R9, R0, R5, R3, 0x3, P1 ;  /* 0x0000000500098211 */ /* 0x000fca00008f1c03 */
[----:B------:R0:W-:Y:S01]  /*22b0*/  @!P0 ST.E.64 desc[UR36][R8.64], R6 ;  /* 0x0000000608008985 */ /* 0x0001e2000c101b24 */
[----:B------:R-:W-:Y:S05]  /*22c0*/  @!P0 BRA `(.L_x_30) ;  /* 0x0000000c00508947 */ /* 0x000fea0003800000 */
[C---:B0-----:R-:W-:Y:S01]  /*22d0*/  LEA R6, P0, R0.reuse, R4, 0x3 ;  /* 0x0000000400067211 */ /* 0x041fe200078018ff */
[----:B------:R-:W0:Y:S01]  /*22e0*/  LDCU UR4, c[0x0][0x3b8] ;  /* 0x00007700ff0477ac */ /* 0x000e220008000800 */
[----:B------:R-:W-:Y:S01]  /*22f0*/  IMAD.MOV.U32 R39, RZ, RZ, RZ ;  /* 0x000000ffff277224 */ /* 0x000fe200078e00ff */
[----:B------:R-:W-:Y:S02]  /*2300*/  CS2R R12, SRZ ;  /* 0x00000000000c7805 */ /* 0x000fe4000001ff00 */
[----:B------:R-:W-:Y:S01]  /*2310*/  LEA.HI.X R7, R0, R5, R3, 0x3, P0 ;  /* 0x0000000500077211 */ /* 0x000fe200000f1c03 */
[----:B------:R-:W-:Y:S01]  /*2320*/  UISETP.GE.U32.AND UP0, UPT, UR52, 0xf, UPT ;  /* 0x0000000f3400788c */ /* 0x000fe2000bf06070 */
[----:B------:R-:W-:-:S03]  /*2330*/  IMAD.MOV.U32 R42, RZ, RZ, RZ ;  /* 0x000000ffff2a7224 */ /* 0x000fc600078e00ff */
[----:B------:R1:W-:Y:S01]  /*2340*/  ST.E.64 desc[UR36][R6.64], RZ ;  /* 0x000000ff06007985 */ /* 0x0003e2000c101b24 */
[----:B------:R-:W-:Y:S01]  /*2350*/  UISETP.GE.U32.AND.EX UP0, UPT, UR38, URZ, UPT, UP0 ;  /* 0x000000ff2600728c */ /* 0x000fe2000bf06100 */
[----:B0-----:R-:W-:-:S08]  /*2360*/  IMAD R40, R0, UR4, RZ ;  /* 0x0000000400287c24 */ /* 0x001fd0000f8e02ff */
[----:B-1----:R-:W-:Y:S05]  /*2370*/  BRA.U !UP0, `(.L_x_31) ;  /* 0x0000000508547547 */ /* 0x002fea000b800000 */
[----:B------:R-:W0:Y:S01]  /*2380*/  S2R R8, SR_CgaCtaId ;  /* 0x0000000000087919 */ /* 0x000e220000008800 */
[----:B------:R-:W-:Y:S01]  /*2390*/  MOV R41, 0x400 ;  /* 0x0000040000297802 */ /* 0x000fe20000000f00 */
[----:B------:R-:W-:Y:S01]  /*23a0*/  BSSY.RECONVERGENT B3, `(.L_x_32) ;  /* 0x000004f000037945 */ /* 0x000fe20003800200 */
[----:B------:R-:W-:Y:S01]  /*23b0*/  IMAD.MOV.U32 R39, RZ, RZ, RZ ;  /* 0x000000ffff277224 */ /* 0x000fe200078e00ff */
[----:B------:R-:W-:Y:S01]  /*23c0*/  CS2R R12, SRZ ;  /* 0x00000000000c7805 */ /* 0x000fe2000001ff00 */
[----:B------:R-:W-:Y:S01]  /*23d0*/  IMAD.MOV.U32 R42, RZ, RZ, RZ ;  /* 0x000000ffff2a7224 */ /* 0x000fe200078e00ff */
[----:B0-----:R-:W-:-:S07]  /*23e0*/  LEA R41, R8, R41, 0x18 ;  /* 0x0000002908297211 */ /* 0x001fce00078ec0ff */
.L_x_33:
[C---:B------:R-:W-:Y:S01]  /*23f0*/  LEA R8, P0, R39.reuse, R22, 0x3 ;  /* 0x0000001627087211 */ /* 0x040fe200078018ff */
[C---:B------:R-:W-:Y:S01]  /*2400*/  IMAD.IADD R14, R39.reuse, 0x1, R40 ;  /* 0x00000001270e7824 */ /* 0x040fe200078e0228 */
[----:B0-----:R-:W0:Y:S02]  /*2410*/  LDCU UR4, c[0x0][0x3bc] ;  /* 0x00007780ff0477ac */ /* 0x001e240008000800 */
[----:B------:R-:W-:-:S05]  /*2420*/  LEA.HI.X R9, R39, R23, R42, 0x3, P0 ;  /* 0x0000001727097211 */ /* 0x000fca00000f1c2a */
[----:B------:R-:W2:Y:S01]  /*2430*/  LD.E.64 R10, desc[UR36][R8.64] ;  /* 0x00000024080a7980 */ /* 0x000ea2000c101b00 */
[----:B------:R-:W-:-:S05]  /*2440*/  IMAD R43, R14, 0x8, R41 ;  /* 0x000000080e2b7824 */ /* 0x000fca00078e0229 */
[----:B------:R-:W2:Y:S02]  /*2450*/  LDS.64 R44, [R43] ;  /* 0x000000002b2c7984 */ /* 0x000ea40000000a00 */
[----:B--2---:R-:W-:-:S07]  /*2460*/  DFMA R44, R10, R44, R12 ;  /* 0x0000002c0a2c722b */ /* 0x004fce000000000c */
[----:B------:R-:W-:Y:S04]  /*2470*/  ST.E.64 desc[UR36][R6.64], R44 ;  /* 0x0000002c06007985 */ /* 0x000fe8000c101b24 */
[----:B------:R-:W2:Y:S04]  /*2480*/  LD.E.64 R10, desc[UR36][R8.64+0x8] ;  /* 0x00000824080a7980 */ /* 0x000ea8000c101b00 */
[----:B------:R-:W2:Y:S02]  /*2490*/  LDS.64 R12, [R43+0x8] ;  /* 0x000008002b0c7984 */ /* 0x000ea40000000a00 */
        /* <DEDUP_REMOVED lines=54> */
[----:B------:R-:W2:Y:S01]  /*2800*/  LD.E.64 R12, desc[UR36][R8.64+0x78] ;  /* 0x00007824080c7980 */ /* 0x000ea2000c101b00 */
[----:B------:R-:W-:-:S03]  /*2810*/  IADD3 R39, P0, PT, R39, 0x10, RZ ;  /* 0x0000001027277810 */ /* 0x000fc60007f1e0ff */
[----:B------:R-:W2:Y:S02]  /*2820*/  LDS.64 R10, [R43+0x78] ;  /* 0x000078002b0a7984 */ /* 0x000ea40000000a00 */
[----:B------:R-:W-:Y:S01]  /*2830*/  IMAD.X R42, RZ, RZ, R42, P0 ;  /* 0x000000ffff2a7224 */ /* 0x000fe200000e062a */
[----:B------:R-:W-:-:S04]  /*2840*/  ISETP.NE.U32.AND P0, PT, R39, UR39, PT ;  /* 0x0000002727007c0c */ /* 0x000fc8000bf05070 */
[----:B0-----:R-:W-:Y:S01]  /*2850*/  ISETP.NE.AND.EX P0, PT, R42, UR4, PT, P0 ;  /* 0x000000042a007c0c */ /* 0x001fe2000bf05300 */
[----:B--2---:R-:W-:-:S07]  /*2860*/  DFMA R12, R12, R10, R14 ;  /* 0x0000000a0c0c722b */ /* 0x004fce000000000e */
[----:B------:R0:W-:Y:S05]  /*2870*/  ST.E.64 desc[UR36][R6.64], R12 ;  /* 0x0000000c06007985 */ /* 0x0001ea000c101b24 */
[----:B------:R-:W-:Y:S05]  /*2880*/  @P0 BRA `(.L_x_33) ;  /* 0xfffffff800d80947 */ /* 0x000fea000383ffff */
[----:B------:R-:W-:Y:S05]  /*2890*/  BSYNC.RECONVERGENT B3 ;  /* 0x0000000000037941 */ /* 0x000fea0003800200 */
.L_x_32:
[----:B------:R-:W1:Y:S01]  /*28a0*/  LDCU UR4, c[0x0][0x3bc] ;  /* 0x00007780ff0477ac */ /* 0x000e620008000800 */
[----:B------:R-:W-:Y:S02]  /*28b0*/  IMAD.U32 R39, RZ, RZ, UR39 ;  /* 0x00000027ff277e24 */ /* 0x000fe4000f8e00ff */
[----:B-1----:R-:W-:-:S07]  /*28c0*/  IMAD.U32 R42, RZ, RZ, UR4 ;  /* 0x00000004ff2a7e24 */ /* 0x002fce000f8e00ff */
.L_x_31:
        /* <DEDUP_REMOVED lines=10> */
[----:B------:R-:W-:-:S04]  /*2970*/  LEA R8, P0, R39, R22, 0x3 ;  /* 0x0000001627087211 */ /* 0x000fc800078018ff */
[----:B------:R-:W-:-:S05]  /*2980*/  LEA.HI.X R9, R39, R23, R42, 0x3, P0 ;  /* 0x0000001727097211 */ /* 0x000fca00000f1c2a */
[----:B------:R-:W0:Y:S01]  /*2990*/  LD.E.64 R14, desc[UR36][R8.64] ;  /* 0x00000024080e7980 */ /* 0x000e22000c101b00 */
[----:B------:R-:W1:Y:S01]  /*29a0*/  S2UR UR5, SR_CgaCtaId ;  /* 0x00000000000579c3 */ /* 0x000e620000008800 */
[----:B------:R-:W-:Y:S01]  /*29b0*/  UMOV UR4, 0x400 ;  /* 0x0000040000047882 */ /* 0x000fe20000000000 */
[----:B------:R-:W-:Y:S01]  /*29c0*/  IADD3 R41, PT, PT, R39, R40, RZ ;  /* 0x0000002827297210 */ /* 0x000fe20007ffe0ff */
[----:B-1----:R-:W-:-:S06]  /*29d0*/  ULEA UR4, UR5, UR4, 0x18 ;  /* 0x0000000405047291 */ /* 0x002fcc000f8ec0ff */
[----:B------:R-:W-:-:S05]  /*29e0*/  LEA R41, R41, UR4, 0x3 ;  /* 0x0000000429297c11 */ /* 0x000fca000f8e18ff */
[----:B------:R-:W0:Y:S02]  /*29f0*/  LDS.64 R10, [R41] ;  /* 0x00000000290a7984 */ /* 0x000e240000000a00 */
[----:B0-----:R-:W-:-:S07]  /*2a00*/  DFMA R12, R14, R10, R12 ;  /* 0x0000000a0e0c722b */ /* 0x001fce000000000c */
        /* <DEDUP_REMOVED lines=29> */
[----:B--2---:R-:W-:-:S07]  /*2be0*/  DFMA R12, R12, R14, R10 ;  /* 0x0000000e0c0c722b */ /* 0x004fce000000000a */
[----:B------:R1:W-:Y:S04]  /*2bf0*/  ST.E.64 desc[UR36][R6.64], R12 ;  /* 0x0000000c06007985 */ /* 0x0003e8000c101b24 */
.L_x_35:
        /* <DEDUP_REMOVED lines=10> */
[----:B------:R-:W2:Y:S01]  /*2ca0*/  LD.E.64 R10, desc[UR36][R8.64] ;  /* 0x00000024080a7980 */ /* 0x000ea2000c101b00 */
[----:B------:R-:W3:Y:S01]  /*2cb0*/  S2UR UR5, SR_CgaCtaId ;  /* 0x00000000000579c3 */ /* 0x000ee20000008800 */
[----:B------:R-:W-:Y:S01]  /*2cc0*/  UMOV UR4, 0x400 ;  /* 0x0000040000047882 */ /* 0x000fe20000000000 */
[----:B------:R-:W-:Y:S01]  /*2cd0*/  IMAD.IADD R41, R39, 0x1, R40 ;  /* 0x0000000127297824 */ /* 0x000fe200078e0228 */
[----:B---3--:R-:W-:-:S06]  /*2ce0*/  ULEA UR4, UR5, UR4, 0x18 ;  /* 0x0000000405047291 */ /* 0x008fcc000f8ec0ff */
[----:B------:R-:W-:-:S05]  /*2cf0*/  LEA R41, R41, UR4, 0x3 ;  /* 0x0000000429297c11 */ /* 0x000fca000f8e18ff */
[----:B------:R-:W2:Y:S02]  /*2d00*/  LDS.64 R44, [R41] ;  /* 0x00000000292c7984 */ /* 0x000ea40000000a00 */
[----:B--2---:R-:W-:-:S07]  /*2d10*/  DFMA R44, R10, R44, R12 ;  /* 0x0000002c0a2c722b */ /* 0x004fce000000000c */
[----:B------:R-:W-:Y:S04]  /*2d20*/  ST.E.64 desc[UR36][R6.64], R44 ;  /* 0x0000002c06007985 */ /* 0x000fe8000c101b24 */
[----:B------:R-:W2:Y:S04]  /*2d30*/  LD.E.64 R10, desc[UR36][R8.64+0x8] ;  /* 0x00000824080a7980 */ /* 0x000ea8000c101b00 */
[----:B------:R-:W2:Y:S02]  /*2d40*/  LDS.64 R14, [R41+0x8] ;  /* 0x00000800290e7984 */ /* 0x000ea40000000a00 */
[----:B--2---:R-:W-:-:S07]  /*2d50*/  DFMA R14, R10, R14, R44 ;  /* 0x0000000e0a0e722b */ /* 0x004fce000000002c */
[----:B------:R-:W-:Y:S04]  /*2d60*/  ST.E.64 desc[UR36][R6.64], R14 ;  /* 0x0000000e06007985 */ /* 0x000fe8000c101b24 */
[----:B01----:R-:W2:Y:S04]  /*2d70*/  LD.E.64 R12, desc[UR36][R8.64+0x10] ;  /* 0x00001024080c7980 */ /* 0x003ea8000c101b00 */
        /* <DEDUP_REMOVED lines=9> */
.L_x_36:
[----:B------:R-:W-:Y:S05]  /*2e10*/  BRA.U !UP1, `(.L_x_34) ;  /* 0x0000000109607547 */ /* 0x000fea000b800000 */
[----:B------:R-:W-:-:S04]  /*2e20*/  LEA R8, P0, R39, R22, 0x3 ;  /* 0x0000001627087211 */ /* 0x000fc800078018ff */
[----:B------:R-:W-:-:S05]  /*2e30*/  LEA.HI.X R9, R39, R23, R42, 0x3, P0 ;  /* 0x0000001727097211 */ /* 0x000fca00000f1c2a */
[----:B------:R-:W0:Y:S01]  /*2e40*/  LD.E.64 R10, desc[UR36][R8.64] ;  /* 0x00000024080a7980 */ /* 0x000e22000c101b00 */
[----:B------:R-:W3:Y:S01]  /*2e50*/  S2UR UR5, SR_CgaCtaId ;  /* 0x00000000000579c3 */ /* 0x000ee20000008800 */
[----:B------:R-:W-:Y:S01]  /*2e60*/  UMOV UR4, 0x400 ;  /* 0x0000040000047882 */ /* 0x000fe20000000000 */
[----:B------:R-:W-:Y:S01]  /*2e70*/  IMAD.IADD R39, R39, 0x1, R40 ;  /* 0x0000000127277824 */ /* 0x000fe200078e0228 */
[----:B------:R-:W-:-:S04]  /*2e80*/  UISETP.NE.U32.AND UP0, UPT, UR50, 0x1, UPT ;  /* 0x000000013200788c */ /* 0x000fc8000bf05070 */
[----:B------:R-:W-:Y:S02]  /*2e90*/  UISETP.NE.AND.EX UP0, UPT, URZ, URZ, UPT, UP0 ;  /* 0x000000ffff00728c */ /* 0x000fe4000bf05300 */
[----:B---3--:R-:W-:-:S06]  /*2ea0*/  ULEA UR4, UR5, UR4, 0x18 ;  /* 0x0000000405047291 */ /* 0x008fcc000f8ec0ff */
[----:B------:R-:W-:-:S05]  /*2eb0*/  LEA R39, R39, UR4, 0x3 ;  /* 0x0000000427277c11 */ /* 0x000fca000f8e18ff */
[----:B------:R-:W0:Y:S02]  /*2ec0*/  LDS.64 R14, [R39] ;  /* 0x00000000270e7984 */ /* 0x000e240000000a00 */
[----:B012---:R-:W-:-:S07]  /*2ed0*/  DFMA R12, R10, R14, R12 ;  /* 0x0000000e0a0c722b */ /* 0x007fce000000000c */
[----:B------:R3:W-:Y:S01]  /*2ee0*/  ST.E.64 desc[UR36][R6.64], R12 ;  /* 0x0000000c06007985 */ /* 0x0007e2000c101b24 */
[----:B------:R-:W-:Y:S05]  /*2ef0*/  BRA.U !UP0, `(.L_x_34) ;  /* 0x0000000108287547 */ /* 0x000fea000b800000 */
[----:B------:R-:W3:Y:S01]  /*2f00*/  LD.E.64 R14, desc[UR36][R8.64+0x8] ;  /* 0x00000824080e7980 */ /* 0x000ee2000c101b00 */
[----:B------:R-:W-:-:S03]  /*2f10*/  UISETP.NE.U32.AND UP0, UPT, UR50, 0x2, UPT ;  /* 0x000000023200788c */ /* 0x000fc6000bf05070 */
[----:B------:R-:W3:Y:S01]  /*2f20*/  LDS.64 R10, [R39+0x8] ;  /* 0x00000800270a7984 */ /* 0x000ee20000000a00 */
[----:B------:R-:W-:Y:S01]  /*2f30*/  UISETP.NE.AND.EX UP0, UPT, URZ, URZ, UPT, UP0 ;  /* 0x000000ffff00728c */ /* 0x000fe2000bf05300 */
[----:B---3--:R-:W-:-:S07]  /*2f40*/  DFMA R12, R14, R10, R12 ;  /* 0x0000000a0e0c722b */ /* 0x008fce000000000c */
[----:B------:R4:W-:Y:S01]  /*2f50*/  ST.E.64 desc[UR36][R6.64], R12 ;  /* 0x0000000c06007985 */ /* 0x0009e2000c101b24 */
[----:B------:R-:W-:Y:S05]  /*2f60*/  BRA.U !UP0, `(.L_x_34) ;  /* 0x00000001080c7547 */ /* 0x000fea000b800000 */
[----:B------:R-:W4:Y:S04]  /*2f70*/  LD.E.64 R8, desc[UR36][R8.64+0x10] ;  /* 0x0000102408087980 */ /* 0x000f28000c101b00 */
[----:B------:R-:W4:Y:S02]  /*2f80*/  LDS.64 R10, [R39+0x10] ;  /* 0x00001000270a7984 */ /* 0x000f240000000a00 */
[----:B----4-:R-:W-:-:S11]  /*2f90*/  DFMA R12, R8, R10, R12 ;  /* 0x0000000a080c722b */ /* 0x010fd6000000000c */
.L_x_34:
[----:B------:R-:W5:Y:S02]  /*2fa0*/  LDCU UR4, c[0x0][0x3f8] ;  /* 0x00007f00ff0477ac */ /* 0x000f640008000800 */
[----:B-----5:R-:W5:Y:S02]  /*2fb0*/  F2F.F64.F32 R8, UR4 ;  /* 0x0000000400087d10 */ /* 0x020f640008201800 */
[----:B-----5:R-:W-:-:S07]  /*2fc0*/  DMUL R8, R8, R12 ;  /* 0x0000000c08087228 */ /* 0x020fce0000000000 */
[----:B------:R0:W-:Y:S01]  /*2fd0*/  ST.E.64 desc[UR36][R6.64], R8 ;  /* 0x0000000806007985 */ /* 0x0001e2000c101b24 */
[----:B------:R-:W-:-:S14]  /*2fe0*/  DSETP.GT.AND P0, PT, R8, R20, PT ;  /* 0x000000140800722a */ /* 0x000fdc0003f04000 */
[----:B------:R-:W-:Y:S02]  /*2ff0*/  @P0 IMAD.MOV.U32 R20, RZ, RZ, R8 ;  /* 0x000000ffff140224 */ /* 0x000fe400078e0008 */
[----:B0-----:R-:W-:-:S07]  /*3000*/  @P0 IMAD.MOV.U32 R21, RZ, RZ, R9 ;  /* 0x000000ffff150224 */ /* 0x001fce00078e0009 */
.L_x_30:
[----:B------:R-:W-:Y:S05]  /*3010*/  BSYNC.RECONVERGENT B2 ;  /* 0x0000000000027941 */ /* 0x000fea0003800200 */
.L_x_29:
[----:B------:R-:W5:Y:S01]  /*3020*/  LDCU.64 UR4, c[0x0][0x3c8] ;  /* 0x00007900ff0477ac */ /* 0x000f620008000a00 */
[----:B------:R-:W-:-:S05]  /*3030*/  IADD3 R0, P0, PT, R0, 0x1, RZ ;  /* 0x0000000100007810 */ /* 0x000fca0007f1e0ff */
[----:B------:R-:W-:Y:S01]  /*3040*/  IMAD.X R3, RZ, RZ, R3, P0 ;  /* 0x000000ffff037224 */ /* 0x000fe200000e0603 */
[----:B-----5:R-:W-:-:S04]  /*3050*/  ISETP.NE.U32.AND P0, PT, R0, UR4, PT ;  /* 0x0000000400007c0c */ /* 0x020fc8000bf05070 */
[----:B------:R-:W-:-:S13]  /*3060*/  ISETP.NE.AND.EX P0, PT, R3, UR5, PT, P0 ;  /* 0x0000000503007c0c */ /* 0x000fda000bf05300 */
[----:B------:R-:W-:Y:S05]  /*3070*/  @P0 BRA `(.L_x_37) ;  /* 0xfffffff000680947 */ /* 0x000fea000383ffff */
[----:B------:R-:W-:Y:S05]  /*3080*/  BSYNC.RECONVERGENT B1 ;  /* 0x0000000000017941 */ /* 0x000fea0003800200 */
.L_x_28:
[----:B------:R-:W-:Y:S05]  /*3090*/  BRA `(.L_x_26) ;  /* 0x0000000800307947 */ /* 0x000fea0003800000 */
.L_x_27:
[----:B------:R-:W0:Y:S01]  /*30a0*/  LDC.64 R8, c[0x0][0x3c8] ;  /* 0x0000f200ff087b82 */ /* 0x000e220000000a00 */
[----:B------:R-:W1:Y:S01]  /*30b0*/  LDCU UR4, c[0x0][0x3f8] ;  /* 0x00007f00ff0477ac */ /* 0x000e620008000800 */
[----:B------:R-:W-:Y:S02]  /*30c0*/  IMAD.MOV.U32 R3, RZ, RZ, RZ ;  /* 0x000000ffff037224 */ /* 0x000fe400078e00ff */
[----:B------:R-:W-:Y:S02]  /*30d0*/  IMAD.MOV.U32 R12, RZ, RZ, RZ ;  /* 0x000000ffff0c7224 */ /* 0x000fe400078e00ff */
[----:B------:R-:W-:Y:S02]  /*30e0*/  IMAD.MOV.U32 R20, RZ, RZ, 0x0 ;  /* 0x00000000ff147424 */ /* 0x000fe400078e00ff */
[----:B------:R-:W-:Y:S01]  /*30f0*/  IMAD.MOV.U32 R21, RZ, RZ, -0x100000 ;  /* 0xfff00000ff157424 */ /* 0x000fe200078e00ff */
[----:B-1----:R-:W1:Y:S01]  /*3100*/  F2F.F64.F32 R6, UR4 ;  /* 0x0000000400067d10 */ /* 0x002e620008201800 */
[----:B0-----:R-:W-:-:S04]  /*3110*/  ISETP.GE.U32.AND P0, PT, R8, 0x4, PT ;  /* 0x000000040800780c */ /* 0x001fc80003f06070 */
[----:B------:R-:W-:Y:S01]  /*3120*/  ISETP.GE.U32.AND.EX P0, PT, R9, RZ, PT, P0 ;  /* 0x000000ff0900720c */ /* 0x000fe20003f06100 */
[----:B-1----:R-:W-:-:S12]  /*3130*/  DMUL R6, RZ, R6 ;  /* 0x00000006ff067228 */ /* 0x002fd80000000000 */
[----:B------:R-:W-:Y:S05]  /*3140*/  @!P0 BRA `(.L_x_38) ;  /* 0x0000000400288947 */ /* 0x000fea0003800000 */
[----:B------:R-:W0:Y:S01]  /*3150*/  LDC R0, c[0x0][0x3cc] ;  /* 0x0000f300ff007b82 */ /* 0x000e220000000800 */
[----:B------:R-:W-:Y:S01]  /*3160*/  BSSY.RECONVERGENT B1, `(.L_x_39) ;  /* 0x0000047000017945 */ /* 0x000fe20003800200 */
[----:B------:R-:W-:Y:S02]  /*3170*/  LOP3.LUT R3, R8, 0xfffffffc, RZ, 0xc0, !PT ;  /* 0xfffffffc08037812 */ /* 0x000fe400078ec0ff */
[----:B------:R-:W-:Y:S01]  /*3180*/  CS2R R14, SRZ ;  /* 0x00000000000e7805 */ /* 0x000fe2000001ff00 */
[----:B------:R-:W-:Y:S02]  /*3190*/  IMAD.MOV.U32 R20, RZ, RZ, 0x0 ;  /* 0x00000000ff147424 */ /* 0x000fe400078e00ff */
[----:B------:R-:W-:-:S07]  /*31a0*/  IMAD.MOV.U32 R21, RZ, RZ, -0x100000 ;  /* 0xfff00000ff157424 */ /* 0x000fce00078e00ff */
.L_x_52:
[----:B--2---:R-:W-:-:S04]  /*31b0*/  IADD3 R8, P0, PT, R14, R37, RZ ;  /* 0x000000250e087210 */ /* 0x004fc80007f1e0ff */
[----:B------:R-:W-:-:S05]  /*31c0*/  IADD3.X R9, PT, PT, R15, R38, RZ, P0, !PT ;  /* 0x000000260f097210 */ /* 0x000fca00007fe4ff */
[----:B-1----:R-:W2:Y:S01]  /*31d0*/  LDG.E.U8 R11, desc[UR36][R8.64] ;  /* 0x00000024080b7981 */ /* 0x002ea2000c1e1100 */
[C---:B------:R-:W-:Y:S01]  /*31e0*/  LEA R10, P1, R14.reuse, R4, 0x3 ;  /* 0x000000040e0a7211 */ /* 0x040fe200078218ff */
[----:B------:R-:W-:Y:S01]  /*31f0*/  BSSY.RECONVERGENT B2, `(.L_x_40) ;  /* 0x000000d000027945 */ /* 0x000fe20003800200 */
[----:B--2---:R-:W-:Y:S02]  /*3200*/  ISETP.NE.AND P0, PT, R11, RZ, PT ;  /* 0x000000ff0b00720c */ /* 0x004fe40003f05270 */
[----:B------:R-:W-:-:S11]  /*3210*/  LEA.HI.X R11, R14, R5, R15, 0x3, P1 ;  /* 0x000000050e0b7211 */ /* 0x000fd600008f1c0f */
[----:B------:R-:W-:Y:S05]  /*3220*/  @!P0 BRA `(.L_x_41) ;  /* 0x0000000000188947 */ /* 0x000fea0003800000 */
[----:B------:R2:W-:Y:S01]  /*3230*/  ST.E.64 desc[UR36][R10.64], R6 ;  /* 0x000000060a007985 */ /* 0x0005e2000c101b24 */
[----:B------:R-:W-:-:S14]  /*3240*/  DSETP.GT.AND P0, PT, R6, R20, PT ;  /* 0x000000140600722a */ /* 0x000fdc0003f04000 */
[----:B--2---:R-:W-:Y:S05]  /*3250*/  @!P0 BRA `(.L_x_42) ;  /* 0x0000000000188947 */ /* 0x004fea0003800000 */
[----:B------:R-:W-:Y:S02]  /*3260*/  IMAD.MOV.U32 R20, RZ, RZ, R6 ;  /* 0x000000ffff147224 */ /* 0x000fe400078e0006 */
[----:B------:R-:W-:Y:S01]  /*3270*/  IMAD.MOV.U32 R21, RZ, RZ, R7 ;  /* 0x000000ffff157224 */ /* 0x000fe200078e0007 */
[----:B------:R-:W-:Y:S06]  /*3280*/  BRA `(.L_x_42) ;  /* 0x00000000000c7947 */ /* 0x000fec0003800000 */
.L_x_41:
[----:B------:R-:W-:Y:S02]  /*3290*/  IMAD.MOV.U32 R12, RZ, RZ, 0x0 ;  /* 0x00000000ff0c7424 */ /* 0x000fe400078e00ff */
[----:B------:R-:W-:-:S05]  /*32a0*/  IMAD.MOV.U32 R13, RZ, RZ, -0x100000 ;  /* 0xfff00000ff0d7424 */ /* 0x000fca00078e00ff */
[----:B------:R1:W-:Y:S02]  /*32b0*/  ST.E.64 desc[UR36][R10.64], R12 ;  /* 0x0000000c0a007985 */ /* 0x0003e4000c101b24 */
.L_x_42:
[----:B------:R-:W-:Y:S05]  /*32c0*/  BSYNC.RECONVERGENT B2 ;  /* 0x0000000000027941 */ /* 0x000fea0003800200 */
.L_x_40:
[----:B-1----:R-:W2:Y:S01]  /*32d0*/  LDG.E.U8 R12, desc[UR36][R8.64+0x1] ;  /* 0x00000124080c7981 */ /* 0x002ea2000c1e1100 */
[----:B------:R-:W-:Y:S01]  /*32e0*/  BSSY.RECONVERGENT B2, `(.L_x_43) ;  /* 0x000000c000027945 */ /* 0x000fe20003800200 */
[----:B--2---:R-:W-:-:S13]  /*32f0*/  ISETP.NE.AND P0, PT, R12, RZ, PT ;  /* 0x000000ff0c00720c */ /* 0x004fda0003f05270 */
[----:B------:R-:W-:Y:S05]  /*3300*/  @!P0 BRA `(.L_x_44) ;  /* 0x0000000000188947 */ /* 0x000fea0003800000 */
[----:B------:R2:W-:Y:S01]  /*3310*/  ST.E.64 desc[UR36][R10.64+0x8], R6 ;  /* 0x000008060a007985 */ /* 0x0005e2000c101b24 */
[----:B------:R-:W-:-:S14]  /*3320*/  DSETP.GT.AND P0, PT, R6, R20, PT ;  /* 0x000000140600722a */ /* 0x000fdc0003f04000 */
[----:B--2---:R-:W-:Y:S05]  /*3330*/  @!P0 BRA `(.L_x_45) ;  /* 0x0000000000188947 */ /* 0x004fea0003800000 */
[----:B------:R-:W-:Y:S02]  /*3340*/  IMAD.MOV.U32 R20, RZ, RZ, R6 ;  /* 0x000000ffff147224 */ /* 0x000fe400078e0006 */
[----:B------:R-:W-:Y:S01]  /*3350*/  IMAD.MOV.U32 R21, RZ, RZ, R7 ;  /* 0x000000ffff157224 */ /* 0x000fe200078e0007 */
[----:B------:R-:W-:Y:S06]  /*3360*/  BRA `(.L_x_45) ;  /* 0x00000000000c7947 */ /* 0x000fec0003800000 */
.L_x_44:
[----:B------:R-:W-:Y:S02]  /*3370*/  IMAD.MOV.U32 R12, RZ, RZ, 0x0 ;  /* 0x00000000ff0c7424 */ /* 0x000fe400078e00ff */
[----:B------:R-:W-:-:S05]  /*3380*/  IMAD.MOV.U32 R13, RZ, RZ, -0x100000 ;  /* 0xfff00000ff0d7424 */ /* 0x000fca00078e00ff */
[----:B------:R1:W-:Y:S02]  /*3390*/  ST.E.64 desc[UR36][R10.64+0x8], R12 ;  /* 0x0000080c0a007985 */ /* 0x0003e4000c101b24 */
.L_x_45:
[----:B------:R-:W-:Y:S05]  /*33a0*/  BSYNC.RECONVERGENT B2 ;  /* 0x0000000000027941 */ /* 0x000fea0003800200 */
.L_x_43:
[----:B-1----:R-:W2:Y:S01]  /*33b0*/  LDG.E.U8 R12, desc[UR36][R8.64+0x2] ;  /* 0x00000224080c7981 */ /* 0x002ea2000c1e1100 */
[----:B------:R-:W-:Y:S01]  /*33c0*/  BSSY.RECONVERGENT B2, `(.L_x_46) ;  /* 0x000000c000027945 */ /* 0x000fe20003800200 */
[----:B--2---:R-:W-:-:S13]  /*33d0*/  ISETP.NE.AND P0, PT, R12, RZ, PT ;  /* 0x000000ff0c00720c */ /* 0x004fda0003f05270 */
[----:B------:R-:W-:Y:S05]  /*33e0*/  @!P0 BRA `(.L_x_47) ;  /* 0x0000000000188947 */ /* 0x000fea0003800000 */
[----:B------:R1:W-:Y:S01]  /*33f0*/  ST.E.64 desc[UR36][R10.64+0x10], R6 ;  /* 0x000010060a007985 */ /* 0x0003e2000c101b24 */
[----:B------:R-:W-:-:S14]  /*3400*/  DSETP.GT.AND P0, PT, R6, R20, PT ;  /* 0x000000140600722a */ /* 0x000fdc0003f04000 */
[----:B-1----:R-:W-:Y:S05]  /*3410*/  @!P0 BRA `(.L_x_48) ;  /* 0x0000000000188947 */ /* 0x002fea0003800000 */
[----:B------:R-:W-:Y:S02]  /*3420*/  IMAD.MOV.U32 R20, RZ, RZ, R6 ;  /* 0x000000ffff147224 */ /* 0x000fe400078e0006 */
[----:B------:R-:W-:Y:S01]  /*3430*/  IMAD.MOV.U32 R21, RZ, RZ, R7 ;  /* 0x000000ffff157224 */ /* 0x000fe200078e0007 */
[----:B------:R-:W-:Y:S06]  /*3440*/  BRA `(.L_x_48) ;  /* 0x00000000000c7947 */ /* 0x000fec0003800000 */
.L_x_47:
[----:B------:R-:W-:Y:S02]  /*3450*/  IMAD.MOV.U32 R12, RZ, RZ, 0x0 ;  /* 0x00000000ff0c7424 */ /* 0x000fe400078e00ff */
[----:B------:R-:W-:-:S05]  /*3460*/  IMAD.MOV.U32 R13, RZ, RZ, -0x100000 ;  /* 0xfff00000ff0d7424 */ /* 0x000fca00078e00ff */
[----:B------:R1:W-:Y:S02]  /*3470*/  ST.E.64 desc[UR36][R10.64+0x10], R12 ;  /* 0x0000100c0a007985 */ /* 0x0003e4000c101b24 */
.L_x_48:
[----:B------:R-:W-:Y:S05]  /*3480*/  BSYNC.RECONVERGENT B2 ;  /* 0x0000000000027941 */ /* 0x000fea0003800200 */
.L_x_46:
[----:B------:R-:W2:Y:S01]  /*3490*/  LDG.E.U8 R8, desc[UR36][R8.64+0x3] ;  /* 0x0000032408087981 */ /* 0x000ea2000c1e1100 */
[----:B------:R-:W-:Y:S01]  /*34a0*/  BSSY.RECONVERGENT B2, `(.L_x_49) ;  /* 0x000000c000027945 */ /* 0x000fe20003800200 */
[----:B--2---:R-:W-:-:S13]  /*34b0*/  ISETP.NE.AND P0, PT, R8, RZ, PT ;  /* 0x000000ff0800720c */ /* 0x004fda0003f05270 */
[----:B------:R-:W-:Y:S05]  /*34c0*/  @!P0 BRA `(.L_x_50) ;  /* 0x0000000000188947 */ /* 0x000fea0003800000 */
[----:B------:R3:W-:Y:S01]  /*34d0*/  ST.E.64 desc[UR36][R10.64+0x18], R6 ;  /* 0x000018060a007985 */ /* 0x0007e2000c101b24 */
[----:B------:R-:W-:-:S14]  /*34e0*/  DSETP.GT.AND P0, PT, R6, R20, PT ;  /* 0x000000140600722a */ /* 0x000fdc0003f04000 */
[----:B---3--:R-:W-:Y:S05]  /*34f0*/  @!P0 BRA `(.L_x_51) ;  /* 0x0000000000188947 */ /* 0x008fea0003800000 */
[----:B------:R-:W-:Y:S01]  /*3500*/  IMAD.MOV.U32 R20, RZ, RZ, R6 ;  /* 0x000000ffff147224 */ /* 0x000fe200078e0006 */
[----:B------:R-:W-:Y:S01]  /*3510*/  MOV R21, R7 ;  /* 0x0000000700157202 */ /* 0x000fe20000000f00 */
[----:B------:R-:W-:Y:S06]  /*3520*/  BRA `(.L_x_51) ;  /* 0x00000000000c7947 */ /* 0x000fec0003800000 */
.L_x_50:
[----:B------:R-:W-:Y:S02]  /*3530*/  IMAD.MOV.U32 R8, RZ, RZ, 0x0 ;  /* 0x00000000ff087424 */ /* 0x000fe400078e00ff */
[----:B------:R-:W-:-:S05]  /*3540*/  IMAD.MOV.U32 R9, RZ, RZ, -0x100000 ;  /* 0xfff00000ff097424 */ /* 0x000fca00078e00ff */
[----:B------:R2:W-:Y:S02]  /*3550*/  ST.E.64 desc[UR36][R10.64+0x18], R8 ;  /* 0x000018080a007985 */ /* 0x0005e4000c101b24 */
.L_x_51:
[----:B------:R-:W-:Y:S05]  /*3560*/  BSYNC.RECONVERGENT B2 ;  /* 0x0000000000027941 */ /* 0x000fea0003800200 */
.L_x_49:
[----:B------:R-:W3:Y:S01]  /*3570*/  LDCU UR4, c[0x0][0x3cc] ;  /* 0x00007980ff0477ac */ /* 0x000ee20008000800 */
[----:B------:R-:W-:-:S05]  /*3580*/  IADD3 R14, P0, PT, R14, 0x4, RZ ;  /* 0x000000040e0e7810 */ /* 0x000fca0007f1e0ff */
[----:B------:R-:W-:Y:S01]  /*3590*/  IMAD.X R15, RZ, RZ, R15, P0 ;  /* 0x000000ffff0f7224 */ /* 0x000fe200000e060f */
[----:B------:R-:W-:-:S04]  /*35a0*/  ISETP.NE.U32.AND P0, PT, R14, R3, PT ;  /* 0x000000030e00720c */ /* 0x000fc80003f05070 */
[----:B---3--:R-:W-:-:S13]  /*35b0*/  ISETP.NE.AND.EX P0, PT, R15, UR4, PT, P0 ;  /* 0x000000040f007c0c */ /* 0x008fda000bf05300 */
[----:B------:R-:W-:Y:S05]  /*35c0*/  @P0 BRA `(.L_x_52) ;  /* 0xfffffff800f80947 */ /* 0x000fea000383ffff */
[----:B------:R-:W-:Y:S05]  /*35d0*/  BSYNC.RECONVERGENT B1 ;  /* 0x0000000000017941 */ /* 0x000fea0003800200 */
.L_x_39:
[----:B01----:R-:W-:-:S07]  /*35e0*/  IMAD.MOV.U32 R12, RZ, RZ, R0 ;  /* 0x000000ffff0c7224 */ /* 0x003fce00078e0000 */
.L_x_38:
[----:B------:R-:W0:Y:S02]  /*35f0*/  LDC R0, c[0x0][0x3c8] ;  /* 0x0000f200ff007b82 */ /* 0x000e240000000800 */
[----:B0-----:R-:W-:-:S04]  /*3600*/  LOP3.LUT R0, R0, 0x3, RZ, 0xc0, !PT ;  /* 0x0000000300007812 */ /* 0x001fc800078ec0ff */
[----:B------:R-:W-:-:S04]  /*3610*/  ISETP.NE.U32.AND P0, PT, R0, RZ, PT ;  /* 0x000000ff0000720c */ /* 0x000fc80003f05070 */
[----:B------:R-:W-:-:S13]  /*3620*/  ISETP.NE.AND.EX P0, PT, RZ, RZ, PT, P0 ;  /* 0x000000ffff00720c */ /* 0x000fda0003f05300 */
[----:B------:R-:W-:Y:S05]  /*3630*/  @!P0 BRA `(.L_x_26) ;  /* 0x0000000000c88947 */ /* 0x000fea0003800000 */
[----:B--2---:R-:W-:-:S05]  /*3640*/  IADD3 R8, P0, PT, R3, R37, RZ ;  /* 0x0000002503087210 */ /* 0x004fca0007f1e0ff */
[----:B------:R-:W-:-:S05]  /*3650*/  IMAD.X R9, R12, 0x1, R38, P0 ;  /* 0x000000010c097824 */ /* 0x000fca00000e0626 */
[----:B------:R-:W2:Y:S01]  /*3660*/  LDG.E.U8 R11, desc[UR36][R8.64] ;  /* 0x00000024080b7981 */ /* 0x000ea2000c1e1100 */
[----:B------:R-:W-:Y:S01]  /*3670*/  LEA R10, P1, R3, R4, 0x3 ;  /* 0x00000004030a7211 */ /* 0x000fe200078218ff */
[----:B------:R-:W-:Y:S01]  /*3680*/  BSSY.RECONVERGENT B1, `(.L_x_53) ;  /* 0x000000d000017945 */ /* 0x000fe20003800200 */
[----:B--2---:R-:W-:Y:S02]  /*3690*/  ISETP.NE.AND P0, PT, R11, RZ, PT ;  /* 0x000000ff0b00720c */ /* 0x004fe40003f05270 */
[----:B------:R-:W-:-:S11]  /*36a0*/  LEA.HI.X R11, R3, R5, R12, 0x3, P1 ;  /* 0x00000005030b7211 */ /* 0x000fd600008f1c0c */
[----:B------:R-:W-:Y:S05]  /*36b0*/  @!P0 BRA `(.L_x_54) ;  /* 0x0000000000188947 */ /* 0x000fea0003800000 */
[----:B------:R1:W-:Y:S01]  /*36c0*/  ST.E.64 desc[UR36][R10.64], R6 ;  /* 0x000000060a007985 */ /* 0x0003e2000c101b24 */
[----:B------:R-:W-:-:S14]  /*36d0*/  DSETP.GT.AND P0, PT, R6, R20, PT ;  /* 0x000000140600722a */ /* 0x000fdc0003f04000 */
[----:B-1----:R-:W-:Y:S05]  /*36e0*/  @!P0 BRA `(.L_x_55) ;  /* 0x0000000000188947 */ /* 0x002fea0003800000 */
[----:B------:R-:W-:Y:S02]  /*36f0*/  IMAD.MOV.U32 R20, RZ, RZ, R6 ;  /* 0x000000ffff147224 */ /* 0x000fe400078e0006 */
[----:B------:R-:W-:Y:S01]  /*3700*/  IMAD.MOV.U32 R21, RZ, RZ, R7 ;  /* 0x000000ffff157224 */ /* 0x000fe200078e0007 */
[----:B------:R-:W-:Y:S06]  /*3710*/  BRA `(.L_x_55) ;  /* 0x00000000000c7947 */ /* 0x000fec0003800000 */
.L_x_54:
[----:B------:R-:W-:Y:S02]  /*3720*/  IMAD.MOV.U32 R12, RZ, RZ, 0x0 ;  /* 0x00000000ff0c7424 */ /* 0x000fe400078e00ff */
[----:B------:R-:W-:-:S05]  /*3730*/  IMAD.MOV.U32 R13, RZ, RZ, -0x100000 ;  /* 0xfff00000ff0d7424 */ /* 0x000fca00078e00ff */
[----:B------:R0:W-:Y:S02]  /*3740*/  ST.E.64 desc[UR36][R10.64], R12 ;  /* 0x0000000c0a007985 */ /* 0x0001e4000c101b24 */
.L_x_55:
[----:B------:R-:W-:Y:S05]  /*3750*/  BSYNC.RECONVERGENT B1 ;  /* 0x0000000000017941 */ /* 0x000fea0003800200 */
.L_x_53:
[----:B------:R-:W-:-:S04]  /*3760*/  ISETP.NE.U32.AND P0, PT, R0, 0x1, PT ;  /* 0x000000010000780c */ /* 0x000fc80003f05070 */
[----:B------:R-:W-:-:S13]  /*3770*/  ISETP.NE.AND.EX P0, PT, RZ, RZ, PT, P0 ;  /* 0x000000ffff00720c */ /* 0x000fda0003f05300 */
[----:B------:R-:W-:Y:S05]  /*3780*/  @!P0 BRA `(.L_x_26) ;  /* 0x0000000000748947 */ /* 0x000fea0003800000 */
[----:B------:R-:W2:Y:S01]  /*3790*/  LDG.E.U8 R3, desc[UR36][R8.64+0x1] ;  /* 0x0000012408037981 */ /* 0x000ea2000c1e1100 */
        /* <DEDUP_REMOVED lines=9> */
.L_x_57:
[----:B0-----:R-:W-:Y:S02]  /*3830*/  IMAD.MOV.U32 R12, RZ, RZ, 0x0 ;  /* 0x00000000ff0c7424 */ /* 0x001fe400078e00ff */
[----:B------:R-:W-:-:S05]  /*3840*/  IMAD.MOV.U32 R13, RZ, RZ, -0x100000 ;  /* 0xfff00000ff0d7424 */ /* 0x000fca00078e00ff */
[----:B------:R0:W-:Y:S02]  /*3850*/  ST.E.64 desc[UR36][R10.64+0x8], R12 ;  /* 0x0000080c0a007985 */ /* 0x0001e4000c101b24 */
.L_x_58:
[----:B------:R-:W-:Y:S05]  /*3860*/  BSYNC.RECONVERGENT B1 ;  /* 0x0000000000017941 */ /* 0x000fea0003800200 */
.L_x_56:
[----:B------:R-:W-:-:S04]  /*3870*/  ISETP.NE.U32.AND P0, PT, R0, 0x2, PT ;  /* 0x000000020000780c */ /* 0x000fc80003f05070 */
[----:B------:R-:W-:-:S13]  /*3880*/  ISETP.NE.AND.EX P0, PT, RZ, RZ, PT, P0 ;  /* 0x000000ffff00720c */ /* 0x000fda0003f05300 */
[----:B------:R-:W-:Y:S05]  /*3890*/  @!P0 BRA `(.L_x_26) ;  /* 0x0000000000308947 */ /* 0x000fea0003800000 */
[----:B------:R-:W2:Y:S02]  /*38a0*/  LDG.E.U8 R8, desc[UR36][R8.64+0x2] ;  /* 0x0000022408087981 */ /* 0x000ea4000c1e1100 */
[----:B--2---:R-:W-:-:S13]  /*38b0*/  ISETP.NE.AND P0, PT, R8, RZ, PT ;  /* 0x000000ff0800720c */ /* 0x004fda0003f05270 */
[----:B------:R-:W-:Y:S05]  /*38c0*/  @!P0 BRA `(.L_x_59) ;  /* 0x0000000000188947 */ /* 0x000fea0003800000 */
[----:B------:R1:W-:Y:S01]  /*38d0*/  ST.E.64 desc[UR36][R10.64+0x10], R6 ;  /* 0x000010060a007985 */ /* 0x0003e2000c101b24 */
[----:B------:R-:W-:-:S14]  /*38e0*/  DSETP.GT.AND P0, PT, R6, R20, PT ;  /* 0x000000140600722a */ /* 0x000fdc0003f04000 */
[----:B-1----:R-:W-:Y:S05]  /*38f0*/  @!P0 BRA `(.L_x_26) ;  /* 0x0000000000188947 */ /* 0x002fea0003800000 */
[----:B------:R-:W-:Y:S01]  /*3900*/  MOV R20, R6 ;  /* 0x0000000600147202 */ /* 0x000fe20000000f00 */
[----:B------:R-:W-:Y:S01]  /*3910*/  IMAD.MOV.U32 R21, RZ, RZ, R7 ;  /* 0x000000ffff157224 */ /* 0x000fe200078e0007 */
[----:B------:R-:W-:Y:S06]  /*3920*/  BRA `(.L_x_26) ;  /* 0x00000000000c7947 */ /* 0x000fec0003800000 */
.L_x_59:
[----:B------:R-:W-:Y:S02]  /*3930*/  IMAD.MOV.U32 R6, RZ, RZ, 0x0 ;  /* 0x00000000ff067424 */ /* 0x000fe400078e00ff */
[----:B------:R-:W-:-:S05]  /*3940*/  IMAD.MOV.U32 R7, RZ, RZ, -0x100000 ;  /* 0xfff00000ff077424 */ /* 0x000fca00078e00ff */
[----:B------:R1:W-:Y:S02]  /*3950*/  ST.E.64 desc[UR36][R10.64+0x10], R6 ;  /* 0x000010060a007985 */ /* 0x0003e4000c101b24 */
.L_x_26:
[----:B------:R-:W-:Y:S05]  /*3960*/  BSYNC.RECONVERGENT B0 ;  /* 0x0000000000007941 */ /* 0x000fea0003800200 */
.L_x_25:
[----:B01234-:R-:W0:Y:S01]  /*3970*/  LDC.64 R6, c[0x0][0x3c8] ;  /* 0x0000f200ff067b82 */ /* 0x01fe220000000a00 */
[----:B------:R-:W-:Y:S01]  /*3980*/  DSETP.MAX.AND P1, P2, R20, R28, PT ;  /* 0x0000001c1400722a */ /* 0x000fe20003a2f000 */
[----:B------:R-:W-:Y:S02]  /*3990*/  IMAD.MOV.U32 R8, RZ, RZ, R29 ;  /* 0x000000ffff087224 */ /* 0x000fe400078e001d */
[----:B------:R-:W-:-:S03]  /*39a0*/  IMAD.MOV.U32 R0, RZ, RZ, R20 ;  /* 0x000000ffff007224 */ /* 0x000fc600078e0014 */
[----:B------:R-:W-:Y:S02]  /*39b0*/  FSEL R3, R21, R8, P1 ;  /* 0x0000000815037208 */ /* 0x000fe40000800000 */
[----:B------:R-:W-:Y:S02]  /*39c0*/  CS2R R20, SRZ ;  /* 0x0000000000147805 */ /* 0x000fe4000001ff00 */
[----:B------:R-:W-:-:S04]  /*39d0*/  SEL R28, R0, R28, P1 ;  /* 0x0000001c001c7207 */ /* 0x000fc80000800000 */
[----:B------:R-:W-:-:S05]  /*39e0*/  @P2 LOP3.LUT R3, R8, 0x80000, RZ, 0xfc, !PT ;  /* 0x0008000008032812 */ /* 0x000fca00078efcff */
[----:B------:R-:W-:Y:S01]  /*39f0*/  IMAD.MOV.U32 R29, RZ, RZ, R3 ;  /* 0x000000ffff1d7224 */ /* 0x000fe200078e0003 */
[----:B0-----:R-:W-:-:S04]  /*3a00*/  ISETP.NE.U32.AND P0, PT, R6, RZ, PT ;  /* 0x000000ff0600720c */ /* 0x001fc80003f05070 */
[----:B------:R-:W-:-:S13]  /*3a10*/  ISETP.NE.AND.EX P0, PT, R7, RZ, PT, P0 ;  /* 0x000000ff0700720c */ /* 0x000fda0003f05300 */
[----:B------:R-:W-:Y:S05]  /*3a20*/  @!P0 BRA `(.L_x_60) ;  /* 0x0000000c00e08947 */ /* 0x000fea0003800000 */
[----:B------:R-:W-:Y:S01]  /*3a30*/  ISETP.NE.U32.AND P1, PT, R6, 0x1, PT ;  /* 0x000000010600780c */ /* 0x000fe20003f25070 */
[----:B------:R-:W-:Y:S01]  /*3a40*/  IMAD.MOV.U32 R0, RZ, RZ, RZ ;  /* 0x000000ffff007224 */ /* 0x000fe200078e00ff */
[----:B------:R-:W-:Y:S01]  /*3a50*/  CS2R R20, SRZ ;  /* 0x0000000000147805 */ /* 0x000fe2000001ff00 */
[----:B------:R-:W-:Y:S01]  /*3a60*/  IMAD.MOV.U32 R3, RZ, RZ, RZ ;  /* 0x000000ffff037224 */ /* 0x000fe200078e00ff */
[----:B------:R-:W-:-:S13]  /*3a70*/  ISETP.NE.AND.EX P1, PT, R7, RZ, PT, P1 ;  /* 0x000000ff0700720c */ /* 0x000fda0003f25310 */
[----:B------:R-:W-:Y:S05]  /*3a80*/  @!P1 BRA `(.L_x_61) ;  /* 0x0000000800849947 */ /* 0x000fea0003800000 */
[----:B------:R-:W-:Y:S01]  /*3a90*/  BSSY.RECONVERGENT B0, `(.L_x_62) ;  /* 0x000009e000007945 */ /* 0x000fe20003800200 */
[----:B------:R-:W-:Y:S01]  /*3aa0*/  LOP3.LUT R0, R6, 0xfffffffe, RZ, 0xc0, !PT ;  /* 0xfffffffe06007812 */ /* 0x000fe200078ec0ff */
[----:B------:R-:W-:Y:S01]  /*3ab0*/  IMAD.MOV.U32 R22, RZ, RZ, RZ ;  /* 0x000000ffff167224 */ /* 0x000fe200078e00ff */
[----:B------:R-:W-:Y:S01]  /*3ac0*/  CS2R R20, SRZ ;  /* 0x0000000000147805 */ /* 0x000fe2000001ff00 */
[----:B------:R-:W-:-:S07]  /*3ad0*/  IMAD.MOV.U32 R3, RZ, RZ, RZ ;  /* 0x000000ffff037224 */ /* 0x000fce00078e00ff */
.L_x_73:
[----:B------:R-:W-:-:S05]  /*3ae0*/  IADD3 R8, P1, PT, R22, R37, RZ ;  /* 0x0000002516087210 */ /* 0x000fca0007f3e0ff */
[----:B------:R-:W-:-:S05]  /*3af0*/  IMAD.X R9, R3, 0x1, R38, P1 ;  /* 0x0000000103097824 */ /* 0x000fca00008e0626 */
[----:B--2---:R-:W2:Y:S01]  /*3b00*/  LDG.E.U8 R8, desc[UR36][R8.64] ;  /* 0x0000002408087981 */ /* 0x004ea2000c1e1100 */
[C---:B01-3--:R-:W-:Y:S01]  /*3b10*/  LEA R6, P2, R22.reuse, R4, 0x3 ;  /* 0x0000000416067211 */ /* 0x04bfe200078418ff */
[----:B------:R-:W-:Y:S03]  /*3b20*/  BSSY.RECONVERGENT B1, `(.L_x_63) ;  /* 0x0000046000017945 */ /* 0x000fe60003800200 */
[----:B------:R-:W-:Y:S02]  /*3b30*/  LEA.HI.X R7, R22, R5, R3, 0x3, P2 ;  /* 0x0000000516077211 */ /* 0x000fe400010f1c03 */
[----:B--2---:R-:W-:-:S13]  /*3b40*/  ISETP.NE.AND P1, PT, R8, RZ, PT ;  /* 0x000000ff0800720c */ /* 0x004fda0003f25270 */
[----:B------:R-:W-:Y:S05]  /*3b50*/  @!P1 BRA `(.L_x_64) ;  /* 0x0000000400049947 */ /* 0x000fea0003800000 */
[----:B------:R-:W2:Y:S01]  /*3b60*/  LD.E.64 R12, desc[UR36][R6.64] ;  /* 0x00000024060c7980 */ /* 0x000ea2000c101b00 */
[----:B------:R-:W-:Y:S01]  /*3b70*/  IMAD.MOV.U32 R10, RZ, RZ, 0x652b82fe ;  /* 0x652b82feff0a7424 */ /* 0x000fe200078e00ff */
[----:B------:R-:W-:Y:S01]  /*3b80*/  UMOV UR4, 0xfefa39ef ;  /* 0xfefa39ef00047882 */ /* 0x000fe20000000000 */
[----:B------:R-:W-:Y:S01]  /*3b90*/  IMAD.MOV.U32 R11, RZ, RZ, 0x3ff71547 ;  /* 0x3ff71547ff0b7424 */ /* 0x000fe200078e00ff */
[----:B------:R-:W-:Y:S01]  /*3ba0*/  UMOV UR5, 0x3fe62e42 ;  /* 0x3fe62e4200057882 */ /* 0x000fe20000000000 */
[----:B------:R-:W-:Y:S01]  /*3bb0*/  BSSY.RECONVERGENT B2, `(.L_x_65) ;  /* 0x0000038000027945 */ /* 0x000fe20003800200 */
[----:B--2---:R-:W-:-:S08]  /*3bc0*/  DADD R12, -R28, R12 ;  /* 0x000000001c0c7229 */ /* 0x004fd0000000010c */
[----:B------:R-:W-:Y:S02]  /*3bd0*/  DFMA R10, R12, R10, 6.75539944105574400000e+15 ;  /* 0x433800000c0a742b */ /* 0x000fe4000000000a */
[----:B------:R-:W-:-:S06]  /*3be0*/  FSETP.GEU.AND P1, PT, |R13|, 4.1917929649353027344, PT ;  /* 0x4086232b0d00780b */ /* 0x000fcc0003f2e200 */
[----:B------:R-:W-:-:S08]  /*3bf0*/  DADD R8, R10, -6.75539944105574400000e+15 ;  /* 0xc33800000a087429 */ /* 0x000fd00000000000 */
[----:B------:R-:W-:Y:S01]  /*3c00*/  DFMA R14, R8, -UR4, R12 ;  /* 0x80000004080e7c2b */ /* 0x000fe2000800000c */
[----:B------:R-:W-:Y:S01]  /*3c10*/  UMOV UR4, 0x3b39803f ;  /* 0x3b39803f00047882 */ /* 0x000fe20000000000 */
[----:B------:R-:W-:-:S06]  /*3c20*/  UMOV UR5, 0x3c7abc9e ;  /* 0x3c7abc9e00057882 */ /* 0x000fcc0000000000 */
[----:B------:R-:W-:Y:S01]  /*3c30*/  DFMA R14, R8, -UR4, R14 ;  /* 0x80000004080e7c2b */ /* 0x000fe2000800000e */
[----:B------:R-:W-:Y:S01]  /*3c40*/  UMOV UR4, 0x69ce2bdf ;  /* 0x69ce2bdf00047882 */ /* 0x000fe20000000000 */
[----:B------:R-:W-:Y:S01]  /*3c50*/  MOV R8, 0xfca213ea ;  /* 0xfca213ea00087802 */ /* 0x000fe20000000f00 */
[----:B------:R-:W-:Y:S01]  /*3c60*/  IMAD.MOV.U32 R9, RZ, RZ, 0x3e928af3 ;  /* 0x3e928af3ff097424 */ /* 0x000fe200078e00ff */
[----:B------:R-:W-:-:S05]  /*3c70*/  UMOV UR5, 0x3e5ade15 ;  /* 0x3e5ade1500057882 */ /* 0x000fca0000000000 */
[----:B------:R-:W-:Y:S01]  /*3c80*/  DFMA R8, R14, UR4, R8 ;  /* 0x000000040e087c2b */ /* 0x000fe20008000008 */
[----:B------:R-:W-:Y:S01]  /*3c90*/  UMOV UR4, 0x62401315 ;  /* 0x6240131500047882 */ /* 0x000fe20000000000 */
[----:B------:R-:W-:-:S06]  /*3ca0*/  UMOV UR5, 0x3ec71dee ;  /* 0x3ec71dee00057882 */ /* 0x000fcc0000000000 */
[----:B------:R-:W-:Y:S01]  /*3cb0*/  DFMA R8, R14, R8, UR4 ;  /* 0x000000040e087e2b */ /* 0x000fe20008000008 */
        /* <DEDUP_REMOVED lines=20> */
[----:B------:R-:W-:-:S08]  /*3e00*/  DFMA R8, R14, R8, UR4 ;  /* 0x000000040e087e2b */ /* 0x000fd00008000008 */
[----:B------:R-:W-:-:S08]  /*3e10*/  DFMA R8, R14, R8, 1 ;  /* 0x3ff000000e08742b */ /* 0x000fd00000000008 */
[----:B------:R-:W-:-:S10]  /*3e20*/  DFMA R8, R14, R8, 1 ;  /* 0x3ff000000e08742b */ /* 0x000fd40000000008 */
[----:B------:R-:W-:Y:S02]  /*3e30*/  IMAD R15, R10, 0x100000, R9 ;  /* 0x001000000a0f7824 */ /* 0x000fe400078e0209 */
[----:B------:R-:W-:Y:S01]  /*3e40*/  IMAD.MOV.U32 R14, RZ, RZ, R8 ;  /* 0x000000ffff0e7224 */ /* 0x000fe200078e0008 */
[----:B------:R-:W-:Y:S06]  /*3e50*/  @!P1 BRA `(.L_x_66) ;  /* 0x0000000000349947 */ /* 0x000fec0003800000 */
[----:B------:R-:W-:Y:S01]  /*3e60*/  FSETP.GEU.AND P2, PT, |R13|, 4.2275390625, PT ;  /* 0x408748000d00780b */ /* 0x000fe20003f4e200 */
[C---:B------:R-:W-:Y:S02]  /*3e70*/  DADD R14, R12.reuse, +INF ;  /* 0x7ff000000c0e7429 */ /* 0x040fe40000000000 */
[----:B------:R-:W-:-:S08]  /*3e80*/  DSETP.GEU.AND P1, PT, R12, RZ, PT ;  /* 0x000000ff0c00722a */ /* 0x000fd00003f2e000 */
[----:B------:R-:W-:Y:S02]  /*3e90*/  FSEL R14, R14, RZ, P1 ;  /* 0x000000ff0e0e7208 */ /* 0x000fe40000800000 */
[----:B------:R-:W-:Y:S02]  /*3ea0*/  @!P2 LEA.HI R11, R10, R10, RZ, 0x1 ;  /* 0x0000000a0a0ba211 */ /* 0x000fe400078f08ff */
[----:B------:R-:W-:Y:S02]  /*3eb0*/  FSEL R15, R15, RZ, P1 ;  /* 0x000000ff0f0f7208 */ /* 0x000fe40000800000 */
[----:B------:R-:W-:-:S05]  /*3ec0*/  @!P2 SHF.R.S32.HI R11, RZ, 0x1, R11 ;  /* 0x00000001ff0ba819 */ /* 0x000fca000001140b */
[----:B------:R-:W-:Y:S02]  /*3ed0*/  @!P2 IMAD.IADD R10, R10, 0x1, -R11 ;  /* 0x000000010a0aa824 */ /* 0x000fe400078e0a0b */
[----:B------:R-:W-:-:S03]  /*3ee0*/  @!P2 IMAD R11, R11, 0x100000, R9 ;  /* 0x001000000b0ba824 */ /* 0x000fc600078e0209 */
[----:B------:R-:W-:Y:S01]  /*3ef0*/  @!P2 LEA R9, R10, 0x3ff00000, 0x14 ;  /* 0x3ff000000a09a811 */ /* 0x000fe200078ea0ff */
[----:B------:R-:W-:Y:S02]  /*3f00*/  @!P2 IMAD.MOV.U32 R10, RZ, RZ, R8 ;  /* 0x000000ffff0aa224 */ /* 0x000fe400078e0008 */
[----:B------:R-:W-:-:S06]  /*3f10*/  @!P2 IMAD.MOV.U32 R8, RZ, RZ, RZ ;  /* 0x000000ffff08a224 */ /* 0x000fcc00078e00ff */
[----:B------:R-:W-:-:S11]  /*3f20*/  @!P2 DMUL R14, R10, R8 ;  /* 0x000000080a0ea228 */ /* 0x000fd60000000000 */
.L_x_66:
[----:B------:R-:W-:Y:S05]  /*3f30*/  BSYNC.RECONVERGENT B2 ;  /* 0x0000000000027941 */ /* 0x000fea0003800200 */
.L_x_65:
[----:B------:R1:W-:Y:S01]  /*3f40*/  ST.E.64 desc[UR36][R6.64], R14 ;  /* 0x0000000e06007985 */ /* 0x0003e2000c101b24 */
[----:B------:R-:W-:Y:S01]  /*3f50*/  DADD R20, R20, R14 ;  /* 0x0000000014147229 */ /* 0x000fe2000000000e */
[----:B------:R-:W-:Y:S10]  /*3f60*/  BRA `(.L_x_67) ;  /* 0x0000000000047947 */ /* 0x000ff40003800000 */
.L_x_64:
[----:B------:R0:W-:Y:S02]  /*3f70*/  ST.E.64 desc[UR36][R6.64], RZ ;  /* 0x000000ff06007985 */ /* 0x0001e4000c101b24 */
.L_x_67:
[----:B------:R-:W-:Y:S05]  /*3f80*/  BSYNC.RECONVERGENT B1 ;  /* 0x0000000000017941 */ /* 0x000fea0003800200 */
.L_x_63:
[----:B------:R-:W-:-:S05]  /*3f90*/  IADD3 R8, P1, PT, R22, R37, RZ ;  /* 0x0000002516087210 */ /* 0x000fca0007f3e0ff */
[----:B------:R-:W-:-:S05]  /*3fa0*/  IMAD.X R9, R3, 0x1, R38, P1 ;  /* 0x0000000103097824 */ /* 0x000fca00008e0626 */
[----:B------:R-:W2:Y:S01]  /*3fb0*/  LDG.E.U8 R8, desc[UR36][R8.64+0x1] ;  /* 0x0000012408087981 */ /* 0x000ea2000c1e1100 */
[----:B------:R-:W-:Y:S01]  /*3fc0*/  BSSY.RECONVERGENT B1, `(.L_x_68) ;  /* 0x0000044000017945 */ /* 0x000fe20003800200 */
        /* <DEDUP_REMOVED lines=12> */
[----:B-1----:R-:W-:Y:S01]  /*4090*/  DFMA R14, R12, -UR4, R8 ;  /* 0x800000040c0e7c2b */ /* 0x002fe20008000008 */
[----:B------:R-:W-:Y:S01]  /*40a0*/  UMOV UR4, 0x3b39803f ;  /* 0x3b39803f00047882 */ /* 0x000fe20000000000 */
[----:B------:R-:W-:-:S06]  /*40b0*/  UMOV UR5, 0x3c7abc9e ;  /* 0x3c7abc9e00057882 */ /* 0x000fcc0000000000 */
[----:B------:R-:W-:Y:S01]  /*40c0*/  DFMA R14, R12, -UR4, R14 ;  /* 0x800000040c0e7c2b */ /* 0x000fe2000800000e */
[----:B------:R-:W-:Y:S01]  /*40d0*/  UMOV UR4, 0x69ce2bdf ;  /* 0x69ce2bdf00047882 */ /* 0x000fe20000000000 */
[----:B------:R-:W-:Y:S01]  /*40e0*/  IMAD.MOV.U32 R12, RZ, RZ, -0x35dec16 ;  /* 0xfca213eaff0c7424 */ /* 0x000fe200078e00ff */
[----:B------:R-:W-:Y:S01]  /*40f0*/  UMOV UR5, 0x3e5ade15 ;  /* 0x3e5ade1500057882 */ /* 0x000fe20000000000 */
[----:B------:R-:W-:-:S06]  /*4100*/  IMAD.MOV.U32 R13, RZ, RZ, 0x3e928af3 ;  /* 0x3e928af3ff0d7424 */ /* 0x000fcc00078e00ff */
        /* <DEDUP_REMOVED lines=27> */
[----:B------:R-:W-:Y:S01]  /*42c0*/  IMAD R15, R10, 0x100000, R13 ;  /* 0x001000000a0f7824 */ /* 0x000fe200078e020d */
[----:B------:R-:W-:Y:S01]  /*42d0*/  MOV R14, R12 ;  /* 0x0000000c000e7202 */ /* 0x000fe20000000f00 */
        /* <DEDUP_REMOVED lines=11> */
[----:B------:R-:W-:-:S06]  /*4390*/  @!P2 IMAD.MOV.U32 R8, RZ, RZ, RZ ;  /* 0x000000ffff08a224 */ /* 0x000fcc00078e00ff */
[----:B------:R-:W-:-:S11]  /*43a0*/  @!P2 DMUL R14, R12, R8 ;  /* 0x000000080c0ea228 */ /* 0x000fd60000000000 */
.L_x_71:
[----:B------:R-:W-:Y:S05]  /*43b0*/  BSYNC.RECONVERGENT B2 ;  /* 0x0000000000027941 */ /* 0x000fea0003800200 */
.L_x_70:
[----:B------:R3:W-:Y:S01]  /*43c0*/  ST.E.64 desc[UR36][R6.64+0x8], R14 ;  /* 0x0000080e06007985 */ /* 0x0007e2000c101b24 */
[----:B------:R-:W-:Y:S01]  /*43d0*/  DADD R20, R20, R14 ;  /* 0x0000000014147229 */ /* 0x000fe2000000000e */
[----:B------:R-:W-:Y:S10]  /*43e0*/  BRA `(.L_x_72) ;  /* 0x0000000000047947 */ /* 0x000ff40003800000 */
.L_x_69:
[----:B------:R2:W-:Y:S02]  /*43f0*/  ST.E.64 desc[UR36][R6.64+0x8], RZ ;  /* 0x000008ff06007985 */ /* 0x0005e4000c101b24 */
.L_x_72:
[----:B------:R-:W-:Y:S05]  /*4400*/  BSYNC.RECONVERGENT B1 ;  /* 0x0000000000017941 */ /* 0x000fea0003800200 */
.L_x_68:
[----:B------:R-:W4:Y:S01]  /*4410*/  LDCU UR4, c[0x0][0x3cc] ;  /* 0x00007980ff0477ac */ /* 0x000f220008000800 */
[----:B------:R-:W-:-:S05]  /*4420*/  IADD3 R22, P1, PT, R22, 0x2, RZ ;  /* 0x0000000216167810 */ /* 0x000fca0007f3e0ff */
[----:B------:R-:W-:Y:S01]  /*4430*/  IMAD.X R3, RZ, RZ, R3, P1 ;  /* 0x000000ffff037224 */ /* 0x000fe200008e0603 */
[----:B------:R-:W-:-:S04]  /*4440*/  ISETP.NE.U32.AND P1, PT, R22, R0, PT ;  /* 0x000000001600720c */ /* 0x000fc80003f25070 */
[----:B----4-:R-:W-:-:S13]  /*4450*/  ISETP.NE.AND.EX P1, PT, R3, UR4, PT, P1 ;  /* 0x0000000403007c0c */ /* 0x010fda000bf25310 */
[----:B------:R-:W-:Y:S05]  /*4460*/  @P1 BRA `(.L_x_73) ;  /* 0xfffffff4009c1947 */ /* 0x000fea000383ffff */
[----:B------:R-:W-:Y:S05]  /*4470*/  BSYNC.RECONVERGENT B0 ;  /* 0x0000000000007941 */ /* 0x000fea0003800200 */
.L_x_62:
[----:B------:R-:W4:Y:S02]  /*4480*/  LDCU UR4, c[0x0][0x3cc] ;  /* 0x00007980ff0477ac */ /* 0x000f240008000800 */
[----:B----4-:R-:W-:-:S07]  /*4490*/  IMAD.U32 R3, RZ, RZ, UR4 ;  /* 0x00000004ff037e24 */ /* 0x010fce000f8e00ff */
.L_x_61:
[----:B------:R-:W4:Y:S01]  /*44a0*/  LDCU UR4, c[0x0][0x3c8] ;  /* 0x00007900ff0477ac */ /* 0x000f220008000800 */
[----:B------:R-:W-:Y:S01]  /*44b0*/  BSSY.RECONVERGENT B0, `(.L_x_60) ;  /* 0x000004f000007945 */ /* 0x000fe20003800200 */
[----:B----4-:R-:W-:-:S04]  /*44c0*/  ULOP3.LUT UR4, UR4, 0x1, URZ, 0xc0, !UPT ;  /* 0x0000000104047892 */ /* 0x010fc8000f8ec0ff */
[----:B------:R-:W-:-:S04]  /*44d0*/  UISETP.NE.U32.AND UP0, UPT, UR4, 0x1, UPT ;  /* 0x000000010400788c */ /* 0x000fc8000bf05070 */
[----:B------:R-:W-:-:S09]  /*44e0*/  UISETP.NE.U32.AND.EX UP0, UPT, URZ, URZ, UPT, UP0 ;  /* 0x000000ffff00728c */ /* 0x000fd2000bf05100 */
[----:B------:R-:W-:Y:S05]  /*44f0*/  BRA.U UP0, `(.L_x_74) ;  /* 0x0000000500287547 */ /* 0x000fea000b800000 */
[----:B0123--:R-:W-:-:S05]  /*4500*/  IADD3 R6, P1, PT, R0, R37, RZ ;  /* 0x0000002500067210 */ /* 0x00ffca0007f3e0ff */
[----:B------:R-:W-:-:S05]  /*4510*/  IMAD.X R7, R3, 0x1, R38, P1 ;  /* 0x0000000103077824 */ /* 0x000fca00008e0626 */
[----:B------:R-:W2:Y:S02]  /*4520*/  LDG.E.U8 R6, desc[UR36][R6.64] ;  /* 0x0000002406067981 */ /* 0x000ea4000c1e1100 */
[----:B--2---:R-:W-:-:S13]  /*4530*/  ISETP.NE.AND P1, PT, R6, RZ, PT ;  /* 0x000000ff0600720c */ /* 0x004fda0003f25270 */
[----:B------:R-:W-:Y:S05]  /*4540*/  @!P1 BRA `(.L_x_75) ;  /* 0x0000000400089947 */ /* 0x000fea0003800000 */
[----:B------:R-:W-:-:S04]  /*4550*/  LEA R6, P1, R0, R4, 0x3 ;  /* 0x0000000400067211 */ /* 0x000fc800078218ff */
[----:B------:R-:W-:-:S05]  /*4560*/  LEA.HI.X R7, R0, R5, R3, 0x3, P1 ;  /* 0x0000000500077211 */ /* 0x000fca00008f1c03 */
        /* <DEDUP_REMOVED lines=54> */
[----:B------:R-:W-:-:S04]  /*48d0*/  @!P2 SHF.R.S32.HI R3, RZ, 0x1, R0 ;  /* 0x00000001ff03a819 */ /* 0x000fc80000011400 */
[----:B------:R-:W-:Y:S01]  /*48e0*/  @!P2 LEA R11, R3, R11, 0x14 ;  /* 0x0000000b030ba211 */ /* 0x000fe200078ea0ff */
[----:B------:R-:W-:-:S05]  /*48f0*/  @!P2 IMAD.IADD R8, R8, 0x1, -R3 ;  /* 0x000000010808a824 */ /* 0x000fca00078e0a03 */
[----:B------:R-:W-:Y:S01]  /*4900*/  @!P2 LEA R9, R8, 0x3ff00000, 0x14 ;  /* 0x3ff000000809a811 */ /* 0x000fe200078ea0ff */
[----:B------:R-:W-:-:S06]  /*4910*/  @!P2 IMAD.MOV.U32 R8, RZ, RZ, RZ ;  /* 0x000000ffff08a224 */ /* 0x000fcc00078e00ff */
[----:B------:R-:W-:-:S11]  /*4920*/  @!P2 DMUL R14, R10, R8 ;  /* 0x000000080a0ea228 */ /* 0x000fd60000000000 */
.L_x_77:
[----:B------:R-:W-:Y:S05]  /*4930*/  BSYNC.RECONVERGENT B1 ;  /* 0x0000000000017941 */ /* 0x000fea0003800200 */
.L_x_76:
[----:B------:R0:W-:Y:S01]  /*4940*/  ST.E.64 desc[UR36][R6.64], R14 ;  /* 0x0000000e06007985 */ /* 0x0001e2000c101b24 */
[----:B------:R-:W-:Y:S01]  /*4950*/  DADD R20, R14, R20 ;  /* 0x000000000e147229 */ /* 0x000fe20000000014 */
[----:B------:R-:W-:Y:S10]  /*4960*/  BRA `(.L_x_74) ;  /* 0x00000000000c7947 */ /* 0x000ff40003800000 */
.L_x_75:
[----:B------:R-:W-:-:S04]  /*4970*/  LEA R6, P1, R0, R4, 0x3 ;  /* 0x0000000400067211 */ /* 0x000fc800078218ff */
[----:B------:R-:W-:-:S05]  /*4980*/  LEA.HI.X R7, R0, R5, R3, 0x3, P1 ;  /* 0x0000000500077211 */ /* 0x000fca00008f1c03 */
[----:B------:R4:W-:Y:S04]  /*4990*/  ST.E.64 desc[UR36][R6.64], RZ ;  /* 0x000000ff06007985 */ /* 0x0009e8000c101b24 */
.L_x_74:
[----:B------:R-:W-:Y:S05]  /*49a0*/  BSYNC.RECONVERGENT B0 ;  /* 0x0000000000007941 */ /* 0x000fea0003800200 */
.L_x_60:
[----:B------:R-:W-:Y:S01]  /*49b0*/  DSETP.NEU.AND P1, PT, R24, -INF , PT ;  /* 0xfff000001800742a */ /* 0x000fe20003f2d000 */
[----:B------:R-:W-:Y:S01]  /*49c0*/  BSSY.RECONVERGENT B0, `(.L_x_78) ;  /* 0x000003d000007945 */ /* 0x000fe20003800200 */
[----:B01234-:R-:W-:-:S12]  /*49d0*/  CS2R R6, SRZ ;  /* 0x0000000000067805 */ /* 0x01ffd8000001ff00 */
[----:B------:R-:W-:Y:S05]  /*49e0*/  @!P1 BRA `(.L_x_79) ;  /* 0x0000000000e89947 */ /* 0x000fea0003800000 */
[----:B------:R-:W-:Y:S01]  /*49f0*/  DADD R8, -R28, R24 ;  /* 0x000000001c087229 */ /* 0x000fe20000000118 */
[----:B------:R-:W-:Y:S01]  /*4a00*/  IMAD.MOV.U32 R10, RZ, RZ, 0x652b82fe ;  /* 0x652b82feff0a7424 */ /* 0x000fe200078e00ff */
[----:B------:R-:W-:Y:S01]  /*4a10*/  UMOV UR4, 0xfefa39ef ;  /* 0xfefa39ef00047882 */ /* 0x000fe20000000000 */
[----:B------:R-:W-:Y:S01]  /*4a20*/  IMAD.MOV.U32 R11, RZ, RZ, 0x3ff71547 ;  /* 0x3ff71547ff0b7424 */ /* 0x000fe200078e00ff */
[----:B------:R-:W-:-:S05]  /*4a30*/  UMOV UR5, 0x3fe62e42 ;  /* 0x3fe62e4200057882 */ /* 0x000fca0000000000 */
[----:B------:R-:W-:Y:S01]  /*4a40*/  DFMA R10, R8, R10, 6.75539944105574400000e+15 ;  /* 0x43380000080a742b */ /* 0x000fe2000000000a */
[----:B------:R-:W-:-:S07]  /*4a50*/  FSETP.GEU.AND P1, PT, |R9|, 4.1917929649353027344, PT ;  /* 0x4086232b0900780b */ /* 0x000fce0003f2e200 */
        /* <DEDUP_REMOVED lines=51> */
.L_x_79:
[----:B------:R-:W-:Y:S05]  /*4d90*/  BSYNC.RECONVERGENT B0 ;  /* 0x0000000000007941 */ /* 0x000fea0003800200 */
.L_x_78:
[----:B------:R-:W-:Y:S01]  /*4da0*/  DFMA R16, R6, R16, R20 ;  /* 0x000000100610722b */ /* 0x000fe20000000014 */
[----:B------:R-:W0:Y:S01]  /*4db0*/  LDCU.64 UR4, c[0x0][0x3b8] ;  /* 0x00007700ff0477ac */ /* 0x000e220008000a00 */
[----:B------:R-:W-:Y:S04]  /*4dc0*/  BSSY.RECONVERGENT B0, `(.L_x_80) ;  /* 0x0000011000007945 */ /* 0x000fe80003800200 */
[----:B------:R-:W1:Y:S02]  /*4dd0*/  MUFU.RCP64H R9, R17 ;  /* 0x0000001100097308 */ /* 0x000e640000001800 */
[----:B------:R-:W-:Y:S02]  /*4de0*/  DSETP.NEU.AND P2, PT, R16, RZ, PT ;  /* 0x000000ff1000722a */ /* 0x000fe40003f4d000 */
[----:B------:R-:W-:-:S05]  /*4df0*/  VIADD R8, R17, 0x300402 ;  /* 0x0030040211087836 */ /* 0x000fca0000000000 */
[----:B------:R-:W-:Y:S02]  /*4e00*/  FSETP.GEU.AND P3, PT, |R8|, 5.8789094863358348022e-39, PT ;  /* 0x004004020800780b */ /* 0x000fe40003f6e200 */
[----:B0-----:R-:W-:Y:S01]  /*4e10*/  ISETP.NE.U32.AND P1, PT, RZ, UR4, PT ;  /* 0x00000004ff007c0c */ /* 0x001fe2000bf25070 */
[----:B-1----:R-:W-:-:S03]  /*4e20*/  DFMA R10, -R16, R8, 1 ;  /* 0x3ff00000100a742b */ /* 0x002fc60000000108 */
[----:B------:R-:W-:-:S05]  /*4e30*/  ISETP.NE.AND.EX P1, PT, RZ, UR5, PT, P1 ;  /* 0x00000005ff007c0c */ /* 0x000fca000bf25310 */
[----:B------:R-:W-:-:S08]  /*4e40*/  DFMA R10, R10, R10, R10 ;  /* 0x0000000a0a0a722b */ /* 0x000fd0000000000a */
[----:B------:R-:W-:-:S08]  /*4e50*/  DFMA R10, R8, R10, R8 ;  /* 0x0000000a080a722b */ /* 0x000fd00000000008 */
[----:B------:R-:W-:-:S08]  /*4e60*/  DFMA R12, -R16, R10, 1 ;  /* 0x3ff00000100c742b */ /* 0x000fd0000000010a */
[----:B------:R-:W-:Y:S01]  /*4e70*/  DFMA R10, R10, R12, R10 ;  /* 0x0000000c0a0a722b */ /* 0x000fe2000000000a */
[----:B------:R-:W-:Y:S10]  /*4e80*/  @P3 BRA `(.L_x_81) ;  /* 0x0000000000103947 */ /* 0x000ff40003800000 */
[----:B------:R-:W-:-:S05]  /*4e90*/  LOP3.LUT R0, R17, 0x7fffffff, RZ, 0xc0, !PT ;  /* 0x7fffffff11007812 */ /* 0x000fca00078ec0ff */
[----:B------:R-:W-:Y:S01]  /*4ea0*/  VIADD R12, R0, 0xfff00000 ;  /* 0xfff00000000c7836 */ /* 0x000fe20000000000 */
[----:B------:R-:W-:-:S07]  /*4eb0*/  MOV R0, 0x4ed0 ;  /* 0x00004ed000007802 */ /* 0x000fce0000000f00 */
[----:B------:R-:W-:Y:S05]  /*4ec0*/  CALL.REL.NOINC `($__internal_0_$__cuda_sm20_dblrcp_rn_slowpath_v3) ;  /* 0x0000001800987944 */ /* 0x000fea0003c00000 */
.L_x_81:
[----:B------:R-:W-:Y:S05]  /*4ed0*/  BSYNC.RECONVERGENT B0 ;  /* 0x0000000000007941 */ /* 0x000fea0003800200 */
.L_x_80:
[----:B------:R-:W-:Y:S05]  /*4ee0*/  @!P1 BRA `(.L_x_82) ;  /* 0x0000001800349947 */ /* 0x000fea0003800000 */
[----:B------:R-:W-:Y:S02]  /*4ef0*/  FSEL R8, R10, RZ, P2 ;  /* 0x000000ff0a087208 */ /* 0x000fe40001000000 */
[----:B------:R-:W-:Y:S01]  /*4f00*/  FSEL R9, R11, RZ, P2 ;  /* 0x000000ff0b097208 */ /* 0x000fe20001000000 */
[----:B------:R-:W-:Y:S06]  /*4f10*/  @!P0 BRA `(.L_x_83) ;  /* 0x0000000c00988947 */ /* 0x000fec0003800000 */
[----:B------:R-:W-:Y:S01]  /*4f20*/  BSSY.RECONVERGENT B0, `(.L_x_84) ;  /* 0x00000e4000007945 */ /* 0x000fe20003800200 */
[----:B------:R-:W-:Y:S01]  /*4f30*/  IMAD.MOV.U32 R0, RZ, RZ, RZ ;  /* 0x000000ffff007224 */ /* 0x000fe200078e00ff */
[----:B------:R-:W-:-:S07]  /*4f40*/  MOV R3, RZ ;  /* 0x000000ff00037202 */ /* 0x000fce0000000f00 */
.L_x_91:
[----:B0-----:R-:W0:Y:S01]  /*4f50*/  LDCU.64 UR4, c[0x0][0x3c8] ;  /* 0x00007900ff0477ac */ /* 0x001e220008000a00 */
[----:B------:R-:W-:Y:S01]  /*4f60*/  IMAD.MOV.U32 R39, RZ, RZ, RZ ;  /* 0x000000ffff277224 */ /* 0x000fe200078e00ff */
[----:B------:R-:W-:Y:S01]  /*4f70*/  CS2R R24, SRZ ;  /* 0x0000000000187805 */ /* 0x000fe2000001ff00 */
[----:B------:R-:W-:Y:S01]  /*4f80*/  IMAD.MOV.U32 R42, RZ, RZ, RZ ;  /* 0x000000ffff2a7224 */ /* 0x000fe200078e00ff */
[----:B0-----:R-:W-:-:S04]  /*4f90*/  UISETP.GE.U32.AND UP0, UPT, UR4, 0x8, UPT ;  /* 0x000000080400788c */ /* 0x001fc8000bf06070 */
[----:B------:R-:W-:-:S09]  /*4fa0*/  UISETP.GE.U32.AND.EX UP0, UPT, UR5, URZ, UPT, UP0 ;  /* 0x000000ff0500728c */ /* 0x000fd2000bf06100 */
[----:B------:R-:W-:Y:S05]  /*4fb0*/  BRA.U !UP0, `(.L_x_85) ;  /* 0x0000000508647547 */ /* 0x000fea000b800000 */
[----:B------:R-:W-:Y:S01]  /*4fc0*/  BSSY.RECONVERGENT B1, `(.L_x_86) ;  /* 0x0000055000017945 */ /* 0x000fe20003800200 */
[----:B------:R-:W-:Y:S01]  /*4fd0*/  IMAD.MOV.U32 R40, RZ, RZ, RZ ;  /* 0x000000ffff287224 */ /* 0x000fe200078e00ff */
[----:B------:R-:W-:Y:S01]  /*4fe0*/  CS2R R24, SRZ ;  /* 0x0000000000187805 */ /* 0x000fe2000001ff00 */
[----:B------:R-:W-:-:S07]  /*4ff0*/  IMAD.MOV.U32 R39, RZ, RZ, RZ ;  /* 0x000000ffff277224 */ /* 0x000fce00078e00ff */
.L_x_87:
[----:B------:R-:W-:Y:S01]  /*5000*/  IADD3 R44, P0, PT, R40, R37, RZ ;  /* 0x00000025282c7210 */ /* 0x000fe20007f1e0ff */
[----:B------:R-:W0:Y:S04]  /*5010*/  LDCU UR4, c[0x0][0x3cc] ;  /* 0x00007980ff0477ac */ /* 0x000e280008000800 */
[----:B------:R-:W-:-:S05]  /*5020*/  IMAD.X R45, R39, 0x1, R38, P0 ;  /* 0x00000001272d7824 */ /* 0x000fca00000e0626 */
[----:B------:R-:W2:Y:S04]  /*5030*/  LDG.E.U8 R10, desc[UR36][R44.64] ;  /* 0x000000242c0a7981 */ /* 0x000ea8000c1e1100 */
[----:B------:R-:W3:Y:S04]  /*5040*/  LDG.E.U8 R12, desc[UR36][R44.64+0x1] ;  /* 0x000001242c0c7981 */ /* 0x000ee8000c1e1100 */
[----:B------:R-:W4:Y:S04]  /*5050*/  LDG.E.U8 R41, desc[UR36][R44.64+0x2] ;  /* 0x000002242c297981 */ /* 0x000f28000c1e1100 */
[----:B------:R-:W5:Y:S04]  /*5060*/  LDG.E.U8 R43, desc[UR36][R44.64+0x3] ;  /* 0x000003242c2b7981 */ /* 0x000f68000c1e1100 */
[----:B------:R-:W5:Y:S04]  /*5070*/  LDG.E.U8 R21, desc[UR36][R44.64+0x4] ;  /* 0x000004242c157981 */ /* 0x000f68000c1e1100 */
[----:B------:R-:W5:Y:S04]  /*5080*/  LDG.E.U8 R20, desc[UR36][R44.64+0x5] ;  /* 0x000005242c147981 */ /* 0x000f68000c1e1100 */
[----:B------:R1:W5:Y:S01]  /*5090*/  LDG.E.U8 R42, desc[UR36][R44.64+0x7] ;  /* 0x000007242c2a7981 */ /* 0x000362000c1e1100 */
[----:B--2---:R-:W-:-:S02]  /*50a0*/  ISETP.NE.AND P0, PT, R10, RZ, PT ;  /* 0x000000ff0a00720c */ /* 0x004fc40003f05270 */
[----:B------:R-:W-:-:S04]  /*50b0*/  LEA R10, P1, R40, R4, 0x3 ;  /* 0x00000004280a7211 */ /* 0x000fc800078218ff */
[----:B------:R-:W-:-:S07]  /*50c0*/  LEA.HI.X R11, R40, R5, R39, 0x3, P1 ;  /* 0x00000005280b7211 */ /* 0x000fce00008f1c27 */
[----:B------:R-:W2:Y:S01]  /*50d0*/  @P0 LD.E.64 R22, desc[UR36][R10.64] ;  /* 0x000000240a160980 */ /* 0x000ea2000c101b00 */
[----:B---3--:R-:W-:Y:S01]  /*50e0*/  ISETP.NE.AND P2, PT, R12, RZ, PT ;  /* 0x000000ff0c00720c */ /* 0x008fe20003f45270 */
[----:B------:R-:W3:-:S12]  /*50f0*/  @P0 LDC R13, c[0x0][0x3b8] ;  /* 0x0000ee00ff0d0b82 */ /* 0x000ed80000000800 */
[----:B------:R-:W5:Y:S01]  /*5100*/  @P2 LD.E.64 R14, desc[UR36][R10.64+0x8] ;  /* 0x000008240a0e2980 */ /* 0x000f62000c101b00 */
[----:B---3--:R-:W-:-:S05]  /*5110*/  @P0 IMAD R12, R40, R13, R0 ;  /* 0x0000000d280c0224 */ /* 0x008fca00078e0200 */
[----:B------:R-:W-:-:S06]  /*5120*/  @P0 LEA R12, R12, UR41, 0x3 ;  /* 0x000000290c0c0c11 */ /* 0x000fcc000f8e18ff */
[----:B------:R-:W2:Y:S01]  /*5130*/  @P0 LDS.64 R12, [R12] ;  /* 0x000000000c0c0984 */ /* 0x000ea20000000a00 */
[----:B----4-:R-:W-:-:S03]  /*5140*/  ISETP.NE.AND P1, PT, R41, RZ, PT ;  /* 0x000000ff2900720c */ /* 0x010fc60003f25270 */
[----:B------:R-:W3:Y:S01]  /*5150*/  LDG.E.U8 R41, desc[UR36][R44.64+0x6] ;  /* 0x000006242c297981 */ /* 0x000ee2000c1e1100 */
[----:B--2---:R-:W-:Y:S01]  /*5160*/  @P0 DFMA R24, R22, R12, R24 ;  /* 0x0000000c1618022b */ /* 0x004fe20000000018 */
[----:B------:R-:W2:Y:S01]  /*5170*/  @P2 LDC R22, c[0x0][0x3b8] ;  /* 0x0000ee00ff162b82 */ /* 0x000ea20000000800 */
[----:B------:R-:W-:-:S04]  /*5180*/  @P2 VIADD R13, R40, 0x1 ;  /* 0x00000001280d2836 */ /* 0x000fc80000000000 */
[----:B--2---:R-:W-:-:S03]  /*5190*/  @P2 IMAD R13, R13, R22, R0 ;  /* 0x000000160d0d2224 */ /* 0x004fc600078e0200 */
[----:B------:R-:W2:Y:S02]  /*51a0*/  @P1 LD.E.64 R22, desc[UR36][R10.64+0x10] ;  /* 0x000010240a161980 */ /* 0x000ea4000c101b00 */
[----:B------:R-:W-:-:S06]  /*51b0*/  @P2 LEA R13, R13, UR41, 0x3 ;  /* 0x000000290d0d2c11 */ /* 0x000fcc000f8e18ff */
[----:B------:R-:W4:Y:S01]  /*51c0*/  @P2 LDS.64 R12, [R13] ;  /* 0x000000000d0c2984 */ /* 0x000f220000000a00 */
[----:B-----5:R-:W-:Y:S02]  /*51d0*/  ISETP.NE.AND P0, PT, R43, RZ, PT ;  /* 0x000000ff2b00720c */ /* 0x020fe40003f05270 */
[----:B------:R-:W-:Y:S02]  /*51e0*/  ISETP.NE.AND P3, PT, R20, RZ, PT ;  /* 0x000000ff1400720c */ /* 0x000fe40003f65270 */
[----:B---3--:R-:W-:-:S09]  /*51f0*/  ISETP.NE.AND P4, PT, R41, RZ, PT ;  /* 0x000000ff2900720c */ /* 0x008fd20003f85270 */
[----:B-1----:R-:W1:Y:S01]  /*5200*/  @P0 LDC R45, c[0x0][0x3b8] ;  /* 0x0000ee00ff2d0b82 */ /* 0x002e620000000800 */
[----:B----4-:R-:W-:Y:S01]  /*5210*/  @P2 DFMA R24, R14, R12, R24 ;  /* 0x0000000c0e18222b */ /* 0x010fe20000000018 */
[----:B------:R-:W3:Y:S06]  /*5220*/  @P0 LD.E.64 R12, desc[UR36][R10.64+0x18] ;  /* 0x000018240a0c0980 */ /* 0x000eec000c101b00 */
[----:B------:R-:W4:Y:S01]  /*5230*/  @P1 LDC R14, c[0x0][0x3b8] ;  /* 0x0000ee00ff0e1b82 */ /* 0x000f220000000800 */
[----:B------:R-:W-:Y:S01]  /*5240*/  ISETP.NE.AND P2, PT, R21, RZ, PT ;  /* 0x000000ff1500720c */ /* 0x000fe20003f45270 */
[----:B------:R-:W-:-:S04]  /*5250*/  @P1 VIADD R15, R40, 0x2 ;  /* 0x00000002280f1836 */ /* 0x000fc80000000000 */
[----:B----4-:R-:W-:-:S08]  /*5260*/  @P1 IMAD R21, R15, R14, R0 ;  /* 0x0000000e0f151224 */ /* 0x010fd000078e0200 */
[----:B------:R-:W4:Y:S01]  /*5270*/  @P2 LD.E.64 R14, desc[UR36][R10.64+0x20] ;  /* 0x000020240a0e2980 */ /* 0x000f22000c101b00 */
[----:B------:R-:W-:-:S05]  /*5280*/  @P1 LEA R44, R21, UR41, 0x3 ;  /* 0x00000029152c1c11 */ /* 0x000fca000f8e18ff */
[----:B------:R-:W2:Y:S01]  /*5290*/  @P1 LDS.64 R20, [R44] ;  /* 0x000000002c141984 */ /* 0x000ea20000000a00 */
[----:B------:R-:W-:-:S04]  /*52a0*/  @P0 VIADD R41, R40, 0x3 ;  /* 0x0000000328290836 */ /* 0x000fc80000000000 */
[----:B-1----:R-:W-:-:S05]  /*52b0*/  @P0 IMAD R41, R41, R45, R0 ;  /* 0x0000002d29290224 */ /* 0x002fca00078e0200 */
[----:B------:R-:W-:-:S05]  /*52c0*/  @P0 LEA R41, R41, UR41, 0x3 ;  /* 0x0000002929290c11 */ /* 0x000fca000f8e18ff */
[----:B------:R-:W3:Y:S01]  /*52d0*/  @P0 LDS.64 R44, [R41] ;  /* 0x00000000292c0984 */ /* 0x000ee20000000a00 */
[----:B--2---:R-:W-:-:S03]  /*52e0*/  @P1 DFMA R24, R22, R20, R24 ;  /* 0x000000141618122b */ /* 0x004fc60000000018 */
[----:B------:R-:W2:Y:S01]  /*52f0*/  @P3 LD.E.64 R20, desc[UR36][R10.64+0x28] ;  /* 0x000028240a143980 */ /* 0x000ea2000c101b00 */
[----:B------:R-:W-:-:S03]  /*5300*/  ISETP.NE.AND P1, PT, R42, RZ, PT ;  /* 0x000000ff2a00720c */ /* 0x000fc60003f25270 */
[----:B------:R-:W5:Y:S10]  /*5310*/  @P4 LD.E.64 R22, desc[UR36][R10.64+0x30] ;  /* 0x000030240a164980 */ /* 0x000f74000c101b00 */
[----:B------:R1:W5:Y:S01]  /*5320*/  @P1 LD.E.64 R42, desc[UR36][R10.64+0x38] ;  /* 0x000038240a2a1980 */ /* 0x000362000c101b00 */
[----:B---3--:R-:W-:Y:S01]  /*5330*/  @P0 DFMA R24, R12, R44, R24 ;  /* 0x0000002c0c18022b */ /* 0x008fe20000000018 */
[----:B------:R-:W3:Y:S01]  /*5340*/  @P2 LDC R12, c[0x0][0x3b8] ;  /* 0x0000ee00ff0c2b82 */ /* 0x000ee20000000800 */
[----:B------:R-:W-:-:S07]  /*5350*/  @P2 VIADD R13, R40, 0x4 ;  /* 0x00000004280d2836 */ /* 0x000fce0000000000 */
[----:B------:R-:W0:Y:S01]  /*5360*/  @P3 LDC R44, c[0x0][0x3b8] ;  /* 0x0000ee00ff2c3b82 */ /* 0x000e220000000800 */
[----:B---3--:R-:W-:-:S05]  /*5370*/  @P2 IMAD R13, R13, R12, R0 ;  /* 0x0000000c0d0d2224 */ /* 0x008fca00078e0200 */
[----:B------:R-:W-:Y:S02]  /*5380*/  @P2 LEA R12, R13, UR41, 0x3 ;  /* 0x000000290d0c2c11 */ /* 0x000fe4000f8e18ff */
[----:B------:R-:W3:Y:S03]  /*5390*/  @P4 LDC R13, c[0x0][0x3b8] ;  /* 0x0000ee00ff0d4b82 */ /* 0x000ee60000000800 */
[----:B-1----:R-:W4:Y:S02]  /*53a0*/  @P2 LDS.64 R10, [R12] ;  /* 0x000000000c0a2984 */ /* 0x002f240000000a00 */
[----:B----4-:R-:W-:-:S03]  /*53b0*/  @P2 DFMA R24, R14, R10, R24 ;  /* 0x0000000a0e18222b */ /* 0x010fc60000000018 */
[----:B------:R-:W1:Y:S01]  /*53c0*/  @P1 LDC R11, c[0x0][0x3b8] ;  /* 0x0000ee00ff0b1b82 */ /* 0x000e620000000800 */
[----:B------:R-:W-:-:S04]  /*53d0*/  @P3 VIADD R15, R40, 0x5 ;  /* 0x00000005280f3836 */ /* 0x000fc80000000000 */
[----:B0-----:R-:W-:Y:S02]  /*53e0*/  @P3 IMAD R15, R15, R44, R0 ;  /* 0x0000002c0f0f3224 */ /* 0x001fe400078e0200 */
[----:B------:R-:W-:-:S03]  /*53f0*/  @P4 VIADD R10, R40, 0x6 ;  /* 0x00000006280a4836 */ /* 0x000fc60000000000 */
[----:B------:R-:W-:Y:S01]  /*5400*/  @P3 LEA R15, R15, UR41, 0x3 ;  /* 0x000000290f0f3c11 */ /* 0x000fe2000f8e18ff */
[----:B---3--:R-:W-:Y:S02]  /*5410*/  @P4 IMAD R10, R10, R13, R0 ;  /* 0x0000000d0a0a4224 */ /* 0x008fe400078e0200 */
[----:B------:R-:W-:-:S03]  /*5420*/  @P1 VIADD R13, R40, 0x7 ;  /* 0x00000007280d1836 */ /* 0x000fc60000000000 */
[----:B------:R-:W2:Y:S01]  /*5430*/  @P3 LDS.64 R14, [R15] ;  /* 0x000000000f0e3984 */ /* 0x000ea20000000a00 */
[----:B------:R-:W-:Y:S01]  /*5440*/  @P4 LEA R12, R10, UR41, 0x3 ;  /* 0x000000290a0c4c11 */ /* 0x000fe2000f8e18ff */
[----:B-1----:R-:W-:-:S05]  /*5450*/  @P1 IMAD R11, R13, R11, R0 ;  /* 0x0000000b0d0b1224 */ /* 0x002fca00078e0200 */
[----:B------:R-:W5:Y:S01]  /*5460*/  @P4 LDS.64 R12, [R12] ;  /* 0x000000000c0c4984 */ /* 0x000f620000000a00 */
[----:B------:R-:W-:-:S06]  /*5470*/  @P1 LEA R11, R11, UR41, 0x3 ;  /* 0x000000290b0b1c11 */ /* 0x000fcc000f8e18ff */
[----:B------:R-:W0:Y:S01]  /*5480*/  @P1 LDS.64 R10, [R11] ;  /* 0x000000000b0a1984 */ /* 0x000e220000000a00 */
[----:B------:R-:W-:-:S05]  /*5490*/  IADD3 R40, P0, PT, R40, 0x8, RZ ;  /* 0x0000000828287810 */ /* 0x000fca0007f1e0ff */
[----:B------:R-:W-:Y:S01]  /*54a0*/  IMAD.X R39, RZ, RZ, R39, P0 ;  /* 0x000000ffff277224 */ /* 0x000fe200000e0627 */
[----:B------:R-:W-:-:S04]  /*54b0*/  ISETP.NE.U32.AND P0, PT, R40, UR40, PT ;  /* 0x0000002828007c0c */ /* 0x000fc8000bf05070 */
[----:B------:R-:W-:Y:S01]  /*54c0*/  ISETP.NE.AND.EX P0, PT, R39, UR4, PT, P0 ;  /* 0x0000000427007c0c */ /* 0x000fe2000bf05300 */
[----:B--2---:R-:W-:-:S08]  /*54d0*/  @P3 DFMA R24, R20, R14, R24 ;  /* 0x0000000e1418322b */ /* 0x004fd00000000018 */
[----:B-----5:R-:W-:-:S08]  /*54e0*/  @P4 DFMA R24, R22, R12, R24 ;  /* 0x0000000c1618422b */ /* 0x020fd00000000018 */
[----:B0-----:R-:W-:Y:S01]  /*54f0*/  @P1 DFMA R24, R42, R10, R24 ;  /* 0x0000000a2a18122b */ /* 0x001fe20000000018 */
[----:B------:R-:W-:Y:S10]  /*5500*/  @P0 BRA `(.L_x_87) ;  /* 0xfffffff800bc0947 */ /* 0x000ff4000383ffff */
[----:B------:R-:W-:Y:S05]  /*5510*/  BSYNC.RECONVERGENT B1 ;  /* 0x0000000000017941 */ /* 0x000fea0003800200 */
.L_x_86:
[----:B------:R-:W0:Y:S01]  /*5520*/  LDCU UR4, c[0x0][0x3cc] ;  /* 0x00007980ff0477ac */ /* 0x000e220008000800 */
[----:B------:R-:W-:Y:S01]  /*5530*/  MOV R39, UR40 ;  /* 0x0000002800277c02 */ /* 0x000fe20008000f00 */
[----:B0-----:R-:W-:-:S07]  /*5540*/  IMAD.U32 R42, RZ, RZ, UR4 ;  /* 0x00000004ff2a7e24 */ /* 0x001fce000f8e00ff */
.L_x_85:
[----:B------:R-:W0:Y:S02]  /*5550*/  LDCU UR4, c[0x0][0x3c8] ;  /* 0x00007900ff0477ac */ /* 0x000e240008000800 */
[----:B0-----:R-:W-:-:S04]  /*5560*/  ULOP3.LUT UR4, UR4, 0x7, URZ, 0xc0, !UPT ;  /* 0x0000000704047892 */ /* 0x001fc8000f8ec0ff */
[----:B------:R-:W-:-:S04]  /*5570*/  UISETP.NE.U32.AND UP0, UPT, UR4, URZ, UPT ;  /* 0x000000ff0400728c */ /* 0x000fc8000bf05070 */
[----:B------:R-:W-:-:S09]  /*5580*/  UISETP.NE.AND.EX UP0, UPT, URZ, URZ, UPT, UP0 ;  /* 0x000000ffff00728c */ /* 0x000fd2000bf05300 */
[----:B------:R-:W-:Y:S05]  /*5590*/  BRA.U !UP0, `(.L_x_88) ;  /* 0x0000000508987547 */ /* 0x000fea000b800000 */
[----:B------:R-:W0:Y:S01]  /*55a0*/  LDCU UR5, c[0x0][0x3c8] ;  /* 0x00007900ff0577ac */ /* 0x000e220008000800 */
[----:B------:R-:W-:-:S04]  /*55b0*/  UIADD3 UR4, UP0, UPT, UR4, -0x1, URZ ;  /* 0xffffffff04047890 */ /* 0x000fc8000ff1e0ff */
[----:B------:R-:W-:Y:S02]  /*55c0*/  UIADD3.X UR6, UPT, UPT, URZ, -0x1, URZ, UP0, !UPT ;  /* 0xffffffffff067890 */ /* 0x000fe400087fe4ff */
[----:B------:R-:W-:-:S04]  /*55d0*/  UISETP.GE.U32.AND UP1, UPT, UR4, 0x3, UPT ;  /* 0x000000030400788c */ /* 0x000fc8000bf26070 */
[----:B------:R-:W-:Y:S02]  /*55e0*/  UISETP.GE.U32.AND.EX UP1, UPT, UR6, URZ, UPT, UP1 ;  /* 0x000000ff0600728c */ /* 0x000fe4000bf26110 */
[----:B0-----:R-:W-:-:S04]  /*55f0*/  ULOP3.LUT UR5, UR5, 0x3, URZ, 0xc0, !UPT ;  /* 0x0000000305057892 */ /* 0x001fc8000f8ec0ff */
[----:B------:R-:W-:-:S04]  /*5600*/  UISETP.NE.U32.AND UP0, UPT, UR5, URZ, UPT ;  /* 0x000000ff0500728c */ /* 0x000fc8000bf05070 */
[----:B------:R-:W-:Y:S01]  /*5610*/  UISETP.NE.AND.EX UP0, UPT, URZ, URZ, UPT, UP0 ;  /* 0x000000ffff00728c */ /* 0x000fe2000bf05300 */
[----:B------:R-:W-:Y:S10]  /*5620*/  BRA.U !UP1, `(.L_x_89) ;  /* 0x0000000109bc7547 */ /* 0x000ff4000b800000 */
[----:B------:R-:W-:-:S05]  /*5630*/  IADD3 R10, P0, PT, R39, R37, RZ ;  /* 0x00000025270a7210 */ /* 0x000fca0007f1e0ff */
[----:B------:R-:W-:-:S05]  /*5640*/  IMAD.X R11, R42, 0x1, R38, P0 ;  /* 0x000000012a0b7824 */ /* 0x000fca00000e0626 */
[----:B------:R-:W2:Y:S04]  /*5650*/  LDG.E.U8 R14, desc[UR36][R10.64] ;  /* 0x000000240a0e7981 */ /* 0x000ea8000c1e1100 */
[----:B------:R-:W3:Y:S04]  /*5660*/  LDG.E.U8 R12, desc[UR36][R10.64+0x1] ;  /* 0x000001240a0c7981 */ /* 0x000ee8000c1e1100 */
[----:B------:R-:W4:Y:S04]  /*5670*/  LDG.E.U8 R13, desc[UR36][R10.64+0x2] ;  /* 0x000002240a0d7981 */ /* 0x000f28000c1e1100 */
[----:B------:R0:W5:Y:S01]  /*5680*/  LDG.E.U8 R20, desc[UR36][R10.64+0x3] ;  /* 0x000003240a147981 */ /* 0x000162000c1e1100 */
[----:B--2---:R-:W-:-:S13]  /*5690*/  ISETP.NE.AND P0, PT, R14, RZ, PT ;  /* 0x000000ff0e00720c */ /* 0x004fda0003f05270 */
[C---:B------:R-:W-:Y:S01]  /*56a0*/  @P0 LEA R14, P1, R39.reuse, R4, 0x3 ;  /* 0x00000004270e0211 */ /* 0x040fe200078218ff */
[----:B0-----:R-:W0:Y:S03]  /*56b0*/  @P0 LDC R10, c[0x0][0x3b8] ;  /* 0x0000ee00ff0a0b82 */ /* 0x001e260000000800 */
[----:B------:R-:W-:-:S06]  /*56c0*/  @P0 LEA.HI.X R15, R39, R5, R42, 0x3, P1 ;  /* 0x00000005270f0211 */ /* 0x000fcc00008f1c2a */
[----:B------:R-:W2:Y:S01]  /*56d0*/  @P0 LD.E.64 R14, desc[UR36][R14.64] ;  /* 0x000000240e0e0980 */ /* 0x000ea2000c101b00 */
[----:B---3--:R-:W-:Y:S02]  /*56e0*/  ISETP.NE.AND P3, PT, R12, RZ, PT ;  /* 0x000000ff0c00720c */ /* 0x008fe40003f65270 */
[----:B----4-:R-:W-:Y:S02]  /*56f0*/  ISETP.NE.AND P2, PT, R13, RZ, PT ;  /* 0x000000ff0d00720c */ /* 0x010fe40003f45270 */
[----:B-----5:R-:W-:-:S09]  /*5700*/  ISETP.NE.AND P1, PT, R20, RZ, PT ;  /* 0x000000ff1400720c */ /* 0x020fd20003f25270 */
[C---:B------:R-:W-:Y:S01]  /*5710*/  @P3 LEA R40, P4, R39.reuse, R4, 0x3 ;  /* 0x0000000427283211 */ /* 0x040fe200078818ff */
[C---:B0-----:R-:W-:Y:S01]  /*5720*/  @P0 IMAD R10, R39.reuse, R10, R0 ;  /* 0x0000000a270a0224 */ /* 0x041fe200078e0200 */
[----:B------:R-:W0:Y:S02]  /*5730*/  @P3 LDC R22, c[0x0][0x3b8] ;  /* 0x0000ee00ff163b82 */ /* 0x000e240000000800 */
[C---:B------:R-:W-:Y:S02]  /*5740*/  @P3 LEA.HI.X R41, R39.reuse, R5, R42, 0x3, P4 ;  /* 0x0000000527293211 */ /* 0x040fe400020f1c2a */
[----:B------:R-:W-:-:S04]  /*5750*/  @P2 LEA R20, P4, R39, R4, 0x3 ;  /* 0x0000000427142211 */ /* 0x000fc800078818ff */
[----:B------:R-:W3:Y:S01]  /*5760*/  @P3 LD.E.64 R40, desc[UR36][R40.64+0x8] ;  /* 0x0000082428283980 */ /* 0x000ee2000c101b00 */
[C---:B------:R-:W-:Y:S01]  /*5770*/  @P2 LEA.HI.X R21, R39.reuse, R5, R42, 0x3, P4 ;  /* 0x0000000527152211 */ /* 0x040fe200020f1c2a */
[----:B------:R-:W1:Y:S01]  /*5780*/  @P2 LDC R23, c[0x0][0x3b8] ;  /* 0x0000ee00ff172b82 */ /* 0x000e620000000800 */
[----:B------:R-:W-:-:S04]  /*5790*/  @P1 LEA R12, P4, R39, R4, 0x3 ;  /* 0x00000004270c1211 */ /* 0x000fc800078818ff */
[----:B------:R-:W4:Y:S01]  /*57a0*/  @P2 LD.E.64 R20, desc[UR36][R20.64+0x10] ;  /* 0x0000102414142980 */ /* 0x000f22000c101b00 */
[----:B------:R-:W-:-:S06]  /*57b0*/  @P1 LEA.HI.X R13, R39, R5, R42, 0x3, P4 ;  /* 0x00000005270d1211 */ /* 0x000fcc00020f1c2a */
[----:B------:R-:W5:Y:S01]  /*57c0*/  @P1 LD.E.64 R12, desc[UR36][R12.64+0x18] ;  /* 0x000018240c0c1980 */ /* 0x000f62000c101b00 */
[----:B------:R-:W-:-:S06]  /*57d0*/  @P0 LEA R10, R10, UR41, 0x3 ;  /* 0x000000290a0a0c11 */ /* 0x000fcc000f8e18ff */
[----:B------:R-:W2:Y:S02]  /*57e0*/  @P0 LDS.64 R10, [R10] ;  /* 0x000000000a0a0984 */ /* 0x000ea40000000a00 */
[----:B--2---:R-:W-:Y:S01]  /*57f0*/  @P0 DFMA R24, R14, R10, R24 ;  /* 0x0000000a0e18022b */ /* 0x004fe20000000018 */
[----:B------:R-:W2:Y:S01]  /*5800*/  @P1 LDC R11, c[0x0][0x3b8] ;  /* 0x0000ee00ff0b1b82 */ /* 0x000ea20000000800 */
[C---:B------:R-:W-:Y:S02]  /*5810*/  @P3 VIADD R15, R39.reuse, 0x1 ;  /* 0x00000001270f3836 */ /* 0x040fe40000000000 */
[----:B------:R-:W-:Y:S02]  /*5820*/  @P2 VIADD R14, R39, 0x2 ;  /* 0x00000002270e2836 */ /* 0x000fe40000000000 */
[--C-:B0-----:R-:W-:Y:S02]  /*5830*/  @P3 IMAD R15, R15, R22, R0.reuse ;  /* 0x000000160f0f3224 */ /* 0x101fe400078e0200 */
[----:B-1----:R-:W-:-:S02]  /*5840*/  @P2 IMAD R14, R14, R23, R0 ;  /* 0x000000170e0e2224 */ /* 0x002fc400078e0200 */
[----:B------:R-:W-:Y:S01]  /*5850*/  @P1 VIADD R10, R39, 0x3 ;  /* 0x00000003270a1836 */ /* 0x000fe20000000000 */
[----:B------:R-:W-:Y:S02]  /*5860*/  @P3 LEA R22, R15, UR41, 0x3 ;  /* 0x000000290f163c11 */ /* 0x000fe4000f8e18ff */
[----:B------:R-:W-:Y:S02]  /*5870*/  @P2 LEA R14, R14, UR41, 0x3 ;  /* 0x000000290e0e2c11 */ /* 0x000fe4000f8e18ff */
[----:B------:R-:W-:Y:S02]  /*5880*/  IADD3 R39, P0, PT, R39, 0x4, RZ ;  /* 0x0000000427277810 */ /* 0x000fe40007f1e0ff */
[----:B------:R-:W3:Y:S03]  /*5890*/  @P3 LDS.64 R22, [R22] ;  /* 0x0000000016163984 */ /* 0x000ee60000000a00 */
[----:B------:R-:W-:Y:S01]  /*58a0*/  IMAD.X R42, RZ, RZ, R42, P0 ;  /* 0x000000ffff2a7224 */ /* 0x000fe200000e062a */
[----:B------:R-:W4:Y:S01]  /*58b0*/  @P2 LDS.64 R14, [R14] ;  /* 0x000000000e0e2984 */ /* 0x000f220000000a00 */
[----:B--2---:R-:W-:-:S05]  /*58c0*/  @P1 IMAD R10, R10, R11, R0 ;  /* 0x0000000b0a0a1224 */ /* 0x004fca00078e0200 */
[----:B------:R-:W-:-:S06]  /*58d0*/  @P1 LEA R10, R10, UR41, 0x3 ;  /* 0x000000290a0a1c11 */ /* 0x000fcc000f8e18ff */
[----:B------:R-:W5:Y:S01]  /*58e0*/  @P1 LDS.64 R10, [R10] ;  /* 0x000000000a0a1984 */ /* 0x000f620000000a00 */
[----:B---3--:R-:W-:-:S08]  /*58f0*/  @P3 DFMA R24, R40, R22, R24 ;  /* 0x000000162818322b */ /* 0x008fd00000000018 */
[----:B----4-:R-:W-:-:S08]  /*5900*/  @P2 DFMA R24, R20, R14, R24 ;  /* 0x0000000e1418222b */ /* 0x010fd00000000018 */
[----:B-----5:R-:W-:-:S11]  /*5910*/  @P1 DFMA R24, R12, R10, R24 ;  /* 0x0000000a0c18122b */ /* 0x020fd60000000018 */
.L_x_89:
[----:B------:R-:W-:Y:S05]  /*5920*/  BRA.U !UP0, `(.L_x_88) ;  /* 0x0000000108b47547 */ /* 0x000fea000b800000 */
[----:B------:R-:W0:Y:S01]  /*5930*/  LDCU UR4, c[0x0][0x3c8] ;  /* 0x00007900ff0477ac */ /* 0x000e220008000800 */
[----:B------:R-:W-:-:S04]  /*5940*/  UISETP.NE.U32.AND UP1, UPT, UR5, 0x1, UPT ;  /* 0x000000010500788c */ /* 0x000fc8000bf25070 */
[----:B------:R-:W-:Y:S02]  /*5950*/  UISETP.NE.AND.EX UP1, UPT, URZ, URZ, UPT, UP1 ;  /* 0x000000ffff00728c */ /* 0x000fe4000bf25310 */
[----:B0-----:R-:W-:-:S04]  /*5960*/  ULOP3.LUT UR4, UR4, 0x1, URZ, 0xc0, !UPT ;  /* 0x0000000104047892 */ /* 0x001fc8000f8ec0ff */
[----:B------:R-:W-:-:S04]  /*5970*/  UISETP.NE.U32.AND UP0, UPT, UR4, 0x1, UPT ;  /* 0x000000010400788c */ /* 0x000fc8000bf05070 */
[----:B------:R-:W-:Y:S01]  /*5980*/  UISETP.NE.U32.AND.EX UP0, UPT, URZ, URZ, UPT, UP0 ;  /* 0x000000ffff00728c */ /* 0x000fe2000bf05100 */
[----:B------:R-:W-:Y:S10]  /*5990*/  BRA.U !UP1, `(.L_x_90) ;  /* 0x0000000109647547 */ /* 0x000ff4000b800000 */
[----:B------:R-:W-:-:S05]  /*59a0*/  IADD3 R10, P0, PT, R39, R37, RZ ;  /* 0x00000025270a7210 */ /* 0x000fca0007f1e0ff */
[----:B------:R-:W-:-:S05]  /*59b0*/  IMAD.X R11, R42, 0x1, R38, P0 ;  /* 0x000000012a0b7824 */ /* 0x000fca00000e0626 */
[----:B------:R-:W2:Y:S04]  /*59c0*/  LDG.E.U8 R13, desc[UR36][R10.64] ;  /* 0x000000240a0d7981 */ /* 0x000ea8000c1e1100 */
[----:B------:R-:W3:Y:S01]  /*59d0*/  LDG.E.U8 R12, desc[UR36][R10.64+0x1] ;  /* 0x000001240a0c7981 */ /* 0x000ee2000c1e1100 */
[----:B--2---:R-:W-:Y:S02]  /*59e0*/  ISETP.NE.AND P0, PT, R13, RZ, PT ;  /* 0x000000ff0d00720c */ /* 0x004fe40003f05270 */
[----:B---3--:R-:W-:-:S11]  /*59f0*/  ISETP.NE.AND P1, PT, R12, RZ, PT ;  /* 0x000000ff0c00720c */ /* 0x008fd60003f25270 */
[CC--:B------:R-:W-:Y:S01]  /*5a00*/  @P0 LEA R20, P2, R39.reuse, R4.reuse, 0x3 ;  /* 0x0000000427140211 */ /* 0x0c0fe200078418ff */
[----:B------:R-:W0:Y:S03]  /*5a10*/  @P0 LDC R14, c[0x0][0x3b8] ;  /* 0x0000ee00ff0e0b82 */ /* 0x000e260000000800 */
[C---:B------:R-:W-:Y:S02]  /*5a20*/  @P0 LEA.HI.X R21, R39.reuse, R5, R42, 0x3, P2 ;  /* 0x0000000527150211 */ /* 0x040fe400010f1c2a */
[----:B------:R-:W-:-:S03]  /*5a30*/  @P1 LEA R12, P2, R39, R4, 0x3 ;  /* 0x00000004270c1211 */ /* 0x000fc600078418ff */
[----:B------:R-:W1:Y:S01]  /*5a40*/  @P1 LDC R15, c[0x0][0x3b8] ;  /* 0x0000ee00ff0f1b82 */ /* 0x000e620000000800 */
[----:B------:R-:W2:Y:S01]  /*5a50*/  @P0 LD.E.64 R20, desc[UR36][R20.64] ;  /* 0x0000002414140980 */ /* 0x000ea2000c101b00 */
[----:B------:R-:W-:-:S06]  /*5a60*/  @P1 LEA.HI.X R13, R39, R5, R42, 0x3, P2 ;  /* 0x00000005270d1211 */ /* 0x000fcc00010f1c2a */
[----:B------:R-:W3:Y:S01]  /*5a70*/  @P1 LD.E.64 R12, desc[UR36][R12.64+0x8] ;  /* 0x000008240c0c1980 */ /* 0x000ee2000c101b00 */
[C---:B------:R-:W-:Y:S02]  /*5a80*/  @P1 VIADD R11, R39.reuse, 0x1 ;  /* 0x00000001270b1836 */ /* 0x040fe40000000000 */
[----:B0-----:R-:W-:-:S05]  /*5a90*/  @P0 IMAD R14, R39, R14, R0 ;  /* 0x0000000e270e0224 */ /* 0x001fca00078e0200 */
[----:B------:R-:W-:Y:S01]  /*5aa0*/  @P0 LEA R14, R14, UR41, 0x3 ;  /* 0x000000290e0e0c11 */ /* 0x000fe2000f8e18ff */
[----:B-1----:R-:W-:-:S05]  /*5ab0*/  @P1 IMAD R11, R11, R15, R0 ;  /* 0x0000000f0b0b1224 */ /* 0x002fca00078e0200 */
[----:B------:R-:W2:Y:S01]  /*5ac0*/  @P0 LDS.64 R14, [R14] ;  /* 0x000000000e0e0984 */ /* 0x000ea20000000a00 */
[----:B------:R-:W-:-:S06]  /*5ad0*/  @P1 LEA R11, R11, UR41, 0x3 ;  /* 0x000000290b0b1c11 */ /* 0x000fcc000f8e18ff */
[----:B------:R-:W3:Y:S01]  /*5ae0*/  @P1 LDS.64 R10, [R11] ;  /* 0x000000000b0a1984 */ /* 0x000ee20000000a00 */
[----:B--2---:R-:W-:Y:S01]  /*5af0*/  @P0 DFMA R24, R20, R14, R24 ;  /* 0x0000000e1418022b */ /* 0x004fe20000000018 */
[----:B------:R-:W-:-:S05]  /*5b00*/  IADD3 R39, P0, PT, R39, 0x2, RZ ;  /* 0x0000000227277810 */ /* 0x000fca0007f1e0ff */
[----:B------:R-:W-:Y:S02]  /*5b10*/  IMAD.X R42, RZ, RZ, R42, P0 ;  /* 0x000000ffff2a7224 */ /* 0x000fe400000e062a */
[----:B---3--:R-:W-:-:S11]  /*5b20*/  @P1 DFMA R24, R12, R10, R24 ;  /* 0x0000000a0c18122b */ /* 0x008fd60000000018 */
.L_x_90:
[----:B------:R-:W-:Y:S05]  /*5b30*/  BRA.U UP0, `(.L_x_88) ;  /* 0x0000000100307547 */ /* 0x000fea000b800000 */
[----:B------:R-:W-:-:S05]  /*5b40*/  IADD3 R12, P0, PT, R39, R37, RZ ;  /* 0x00000025270c7210 */ /* 0x000fca0007f1e0ff */
[----:B------:R-:W-:-:S05]  /*5b50*/  IMAD.X R13, R42, 0x1, R38, P0 ;  /* 0x000000012a0d7824 */ /* 0x000fca00000e0626 */
[----:B------:R-:W2:Y:S02]  /*5b60*/  LDG.E.U8 R12, desc[UR36][R12.64] ;  /* 0x000000240c0c7981 */ /* 0x000ea4000c1e1100 */
[----:B--2---:R-:W-:-:S13]  /*5b70*/  ISETP.NE.AND P0, PT, R12, RZ, PT ;  /* 0x000000ff0c00720c */ /* 0x004fda0003f05270 */
[C---:B------:R-:W-:Y:S01]  /*5b80*/  @P0 LEA R10, P1, R39.reuse, R4, 0x3 ;  /* 0x00000004270a0211 */ /* 0x040fe200078218ff */
[----:B------:R-:W0:Y:S03]  /*5b90*/  @P0 LDC R14, c[0x0][0x3b8] ;  /* 0x0000ee00ff0e0b82 */ /* 0x000e260000000800 */
[----:B------:R-:W-:-:S06]  /*5ba0*/  @P0 LEA.HI.X R11, R39, R5, R42, 0x3, P1 ;  /* 0x00000005270b0211 */ /* 0x000fcc00008f1c2a */
[----:B------:R-:W2:Y:S01]  /*5bb0*/  @P0 LD.E.64 R10, desc[UR36][R10.64] ;  /* 0x000000240a0a0980 */ /* 0x000ea2000c101b00 */
[----:B0-----:R-:W-:-:S05]  /*5bc0*/  @P0 IMAD R39, R39, R14, R0 ;  /* 0x0000000e27270224 */ /* 0x001fca00078e0200 */
[----:B------:R-:W-:-:S06]  /*5bd0*/  @P0 LEA R14, R39, UR41, 0x3 ;  /* 0x00000029270e0c11 */ /* 0x000fcc000f8e18ff */
[----:B------:R-:W2:Y:S02]  /*5be0*/  @P0 LDS.64 R14, [R14] ;  /* 0x000000000e0e0984 */ /* 0x000ea40000000a00 */
[----:B--2---:R-:W-:-:S11]  /*5bf0*/  @P0 DFMA R24, R10, R14, R24 ;  /* 0x0000000e0a18022b */ /* 0x004fd60000000018 */
.L_x_88:
[----:B------:R-:W0:Y:S01]  /*5c00*/  LDCU.64 UR4, c[0x0][0x3d8] ;  /* 0x00007b00ff0477ac */ /* 0x000e220008000a00 */
[----:B------:R-:W-:Y:S02]  /*5c10*/  IMAD.MOV.U32 R10, RZ, RZ, R0 ;  /* 0x000000ffff0a7224 */ /* 0x000fe400078e0000 */
[----:B------:R-:W-:Y:S01]  /*5c20*/  IMAD.MOV.U32 R11, RZ, RZ, R3 ;  /* 0x000000ffff0b7224 */ /* 0x000fe200078e0003 */
[----:B------:R-:W1:Y:S01]  /*5c30*/  LDCU.64 UR6, c[0x0][0x390] ;  /* 0x00007200ff0677ac */ /* 0x000e620008000a00 */
[----:B0-----:R-:W-:Y:S02]  /*5c40*/  IMAD R13, R19, UR4, RZ ;  /* 0x00000004130d7c24 */ /* 0x001fe4000f8e02ff */
[----:B------:R-:W-:-:S04]  /*5c50*/  IMAD.WIDE.U32 R10, R18, UR4, R10 ;  /* 0x00000004120a7c25 */ /* 0x000fc8000f8e000a */
[----:B------:R-:W-:Y:S01]  /*5c60*/  IMAD R13, R18, UR5, R13 ;  /* 0x00000005120d7c24 */ /* 0x000fe2000f8e020d */
[----:B-1----:R-:W-:Y:S01]  /*5c70*/  LEA R12, P0, R10, UR6, 0x3 ;  /* 0x000000060a0c7c11 */ /* 0x002fe2000f8018ff */
[----:B------:R-:W0:Y:S02]  /*5c80*/  LDCU.64 UR4, c[0x0][0x3b8] ;  /* 0x00007700ff0477ac */ /* 0x000e240008000a00 */
[----:B------:R-:W-:-:S05]  /*5c90*/  IMAD.IADD R11, R11, 0x1, R13 ;  /* 0x000000010b0b7824 */ /* 0x000fca00078e020d */
[----:B------:R-:W-:-:S05]  /*5ca0*/  LEA.HI.X R13, R10, UR7, R11, 0x3, P0 ;  /* 0x000000070a0d7c11 */ /* 0x000fca00080f1c0b */
[----:B------:R-:W2:Y:S01]  /*5cb0*/  LDG.E.64 R10, desc[UR36][R12.64] ;  /* 0x000000240c0a7981 */ /* 0x000ea2000c1e1b00 */
[----:B------:R-:W-:-:S04]  /*5cc0*/  IADD3 R0, P0, PT, R0, 0x1, RZ ;  /* 0x0000000100007810 */ /* 0x000fc80007f1e0ff */
[----:B------:R-:W-:Y:S02]  /*5cd0*/  IADD3.X R3, PT, PT, RZ, R3, RZ, P0, !PT ;  /* 0x00000003ff037210 */ /* 0x000fe400007fe4ff */
[----:B0-----:R-:W-:-:S04]  /*5ce0*/  ISETP.NE.U32.AND P0, PT, R0, UR4, PT ;  /* 0x0000000400007c0c */ /* 0x001fc8000bf05070 */
[----:B------:R-:W-:Y:S01]  /*5cf0*/  ISETP.NE.AND.EX P0, PT, R3, UR5, PT, P0 ;  /* 0x0000000503007c0c */ /* 0x000fe2000bf05300 */
[----:B--2---:R-:W-:-:S08]  /*5d00*/  DMUL R10, R10, R6 ;  /* 0x000000060a0a7228 */ /* 0x004fd00000000000 */
[----:B------:R-:W-:-:S08]  /*5d10*/  DMUL R10, R10, R26 ;  /* 0x0000001a0a0a7228 */ /* 0x000fd00000000000 */
[----:B------:R-:W-:-:S08]  /*5d20*/  DMUL R10, R8, R10 ;  /* 0x0000000a080a7228 */ /* 0x000fd00000000000 */
[----:B------:R-:W-:-:S07]  /*5d30*/  DFMA R10, R8, R24, R10 ;  /* 0x00000018080a722b */ /* 0x000fce000000000a */
[----:B------:R0:W-:Y:S01]  /*5d40*/  STG.E.64 desc[UR36][R12.64], R10 ;  /* 0x0000000a0c007986 */ /* 0x0001e2000c101b24 */
[----:B------:R-:W-:Y:S05]  /*5d50*/  @P0 BRA `(.L_x_91) ;  /* 0xfffffff0007c0947 */ /* 0x000fea000383ffff */
[----:B------:R-:W-:Y:S05]  /*5d60*/  BSYNC.RECONVERGENT B0 ;  /* 0x0000000000007941 */ /* 0x000fea0003800200 */
.L_x_84:
[----:B------:R-:W-:Y:S05]  /*5d70*/  BRA `(.L_x_82) ;  /* 0x0000000800907947 */ /* 0x000fea0003800000 */
.L_x_83:
[----:B------:R-:W-:Y:S01]  /*5d80*/  UISETP.GE.U32.AND UP0, UPT, UR52, 0x7, UPT ;  /* 0x000000073400788c */ /* 0x000fe2000bf06070 */
[----:B------:R-:W-:Y:S02]  /*5d90*/  IMAD.MOV.U32 R0, RZ, RZ, RZ ;  /* 0x000000ffff007224 */ /* 0x000fe400078e00ff */
[----:B------:R-:W-:Y:S01]  /*5da0*/  IMAD.MOV.U32 R3, RZ, RZ, RZ ;  /* 0x000000ffff037224 */ /* 0x000fe200078e00ff */
[----:B------:R-:W-:-:S09]  /*5db0*/  UISETP.GE.U32.AND.EX UP0, UPT, UR38, URZ, UPT, UP0 ;  /* 0x000000ff2600728c */ /* 0x000fd2000bf06100 */
[----:B------:R-:W-:Y:S05]  /*5dc0*/  BRA.U !UP0, `(.L_x_92) ;  /* 0x0000000508007547 */ /* 0x000fea000b800000 */
[----:B------:R-:W-:Y:S01]  /*5dd0*/  DMUL R4, RZ, R8 ;  /* 0x00000008ff047228 */ /* 0x000fe20000000000 */
[----:B------:R-:W-:Y:S01]  /*5de0*/  BSSY.RECONVERGENT B0, `(.L_x_93) ;  /* 0x000003b000007945 */ /* 0x000fe20003800200 */
[----:B------:R-:W-:Y:S02]  /*5df0*/  IMAD.MOV.U32 R0, RZ, RZ, RZ ;  /* 0x000000ffff007224 */ /* 0x000fe400078e00ff */
[----:B------:R-:W-:-:S07]  /*5e00*/  IMAD.MOV.U32 R3, RZ, RZ, RZ ;  /* 0x000000ffff037224 */ /* 0x000fce00078e00ff */
.L_x_94:
[----:B0-----:R-:W0:Y:S01]  /*5e10*/  LDCU.64 UR4, c[0x0][0x3d8] ;  /* 0x00007b00ff0477ac */ /* 0x001e220008000a00 */
[----:B------:R-:W-:Y:S02]  /*5e20*/  IMAD.MOV.U32 R10, RZ, RZ, R0 ;  /* 0x000000ffff0a7224 */ /* 0x000fe400078e0000 */
[----:B------:R-:W-:Y:S01]  /*5e30*/  IMAD.MOV.U32 R11, RZ, RZ, R3 ;  /* 0x000000ffff0b7224 */ /* 0x000fe200078e0003 */
[----:B------:R-:W1:Y:S01]  /*5e40*/  LDCU.64 UR6, c[0x0][0x390] ;  /* 0x00007200ff0677ac */ /* 0x000e620008000a00 */
[----:B0-----:R-:W-:Y:S02]  /*5e50*/  IMAD R13, R19, UR4, RZ ;  /* 0x00000004130d7c24 */ /* 0x001fe4000f8e02ff */
[C---:B------:R-:W-:Y:S01]  /*5e60*/  IMAD.WIDE.U32 R10, R18.reuse, UR4, R10 ;  /* 0x00000004120a7c25 */ /* 0x040fe2000f8e000a */
[----:B------:R-:W0:Y:S03]  /*5e70*/  LDCU UR4, c[0x0][0x3bc] ;  /* 0x00007780ff0477ac */ /* 0x000e260008000800 */
[----:B------:R-:W-:Y:S01]  /*5e80*/  IMAD R13, R18, UR5, R13 ;  /* 0x00000005120d7c24 */ /* 0x000fe2000f8e020d */
[----:B-1----:R-:W-:-:S03]  /*5e90*/  LEA R42, P0, R10, UR6, 0x3 ;  /* 0x000000060a2a7c11 */ /* 0x002fc6000f8018ff */
[----:B------:R-:W-:-:S05]  /*5ea0*/  IMAD.IADD R11, R13, 0x1, R11 ;  /* 0x000000010d0b7824 */ /* 0x000fca00078e020b */
[----:B------:R-:W-:-:S05]  /*5eb0*/  LEA.HI.X R43, R10, UR7, R11, 0x3, P0 ;  /* 0x000000070a2b7c11 */ /* 0x000fca00080f1c0b */
[----:B------:R-:W2:Y:S04]  /*5ec0*/  LDG.E.64 R40, desc[UR36][R42.64] ;  /* 0x000000242a287981 */ /* 0x000ea8000c1e1b00 */
[----:B------:R-:W3:Y:S04]  /*5ed0*/  LDG.E.64 R38, desc[UR36][R42.64+0x8] ;  /* 0x000008242a267981 */ /* 0x000ee8000c1e1b00 */
[----:B------:R-:W4:Y:S04]  /*5ee0*/  LDG.E.64 R14, desc[UR36][R42.64+0x10] ;  /* 0x000010242a0e7981 */ /* 0x000f28000c1e1b00 */
[----:B------:R-:W5:Y:S04]  /*5ef0*/  LDG.E.64 R12, desc[UR36][R42.64+0x18] ;  /* 0x000018242a0c7981 */ /* 0x000f68000c1e1b00 */
[----:B------:R-:W5:Y:S04]  /*5f00*/  LDG.E.64 R10, desc[UR36][R42.64+0x20] ;  /* 0x000020242a0a7981 */ /* 0x000f68000c1e1b00 */
[----:B------:R-:W5:Y:S04]  /*5f10*/  LDG.E.64 R24, desc[UR36][R42.64+0x28] ;  /* 0x000028242a187981 */ /* 0x000f68000c1e1b00 */
[----:B------:R-:W5:Y:S04]  /*5f20*/  LDG.E.64 R22, desc[UR36][R42.64+0x30] ;  /* 0x000030242a167981 */ /* 0x000f68000c1e1b00 */
[----:B------:R-:W5:Y:S01]  /*5f30*/  LDG.E.64 R20, desc[UR36][R42.64+0x38] ;  /* 0x000038242a147981 */ /* 0x000f62000c1e1b00 */
[----:B------:R-:W-:-:S05]  /*5f40*/  IADD3 R0, P0, PT, R0, 0x8, RZ ;  /* 0x0000000800007810 */ /* 0x000fca0007f1e0ff */
[----:B------:R-:W-:Y:S01]  /*5f50*/  IMAD.X R3, RZ, RZ, R3, P0 ;  /* 0x000000ffff037224 */ /* 0x000fe200000e0603 */
[----:B------:R-:W-:-:S04]  /*5f60*/  ISETP.NE.U32.AND P0, PT, R0, UR48, PT ;  /* 0x0000003000007c0c */ /* 0x000fc8000bf05070 */
[----:B0-----:R-:W-:Y:S01]  /*5f70*/  ISETP.NE.AND.EX P0, PT, R3, UR4, PT, P0 ;  /* 0x0000000403007c0c */ /* 0x001fe2000bf05300 */
[-C--:B--2---:R-:W-:Y:S02]  /*5f80*/  DMUL R40, R40, R6.reuse ;  /* 0x0000000628287228 */ /* 0x084fe40000000000 */
[-C--:B---3--:R-:W-:Y:S02]  /*5f90*/  DMUL R38, R38, R6.reuse ;  /* 0x0000000626267228 */ /* 0x088fe40000000000 */
[----:B----4-:R-:W-:-:S04]  /*5fa0*/  DMUL R14, R14, R6 ;  /* 0x000000060e0e7228 */ /* 0x010fc80000000000 */
[----:B------:R-:W-:Y:S02]  /*5fb0*/  DMUL R40, R40, R26 ;  /* 0x0000001a28287228 */ /* 0x000fe40000000000 */
[----:B-----5:R-:W-:Y:S02]  /*5fc0*/  DMUL R12, R12, R6 ;  /* 0x000000060c0c7228 */ /* 0x020fe40000000000 */
[----:B------:R-:W-:Y:S02]  /*5fd0*/  DMUL R38, R38, R26 ;  /* 0x0000001a26267228 */ /* 0x000fe40000000000 */
[----:B------:R-:W-:Y:S02]  /*5fe0*/  DMUL R10, R10, R6 ;  /* 0x000000060a0a7228 */ /* 0x000fe40000000000 */
[----:B------:R-:W-:Y:S02]  /*5ff0*/  DMUL R14, R14, R26 ;  /* 0x0000001a0e0e7228 */ /* 0x000fe40000000000 */
[----:B------:R-:W-:-:S02]  /*6000*/  DMUL R24, R24, R6 ;  /* 0x0000000618187228 */ /* 0x000fc40000000000 */
[----:B------:R-:W-:Y:S02]  /*6010*/  DMUL R12, R12, R26 ;  /* 0x0000001a0c0c7228 */ /* 0x000fe40000000000 */
[----:B------:R-:W-:Y:S02]  /*6020*/  DMUL R22, R22, R6 ;  /* 0x0000000616167228 */ /* 0x000fe40000000000 */
[----:B------:R-:W-:Y:S02]  /*6030*/  DMUL R10, R10, R26 ;  /* 0x0000001a0a0a7228 */ /* 0x000fe40000000000 */
[----:B------:R-:W-:Y:S02]  /*6040*/  DMUL R20, R20, R6 ;  /* 0x0000000614147228 */ /* 0x000fe40000000000 */
[-C--:B------:R-:W-:Y:S02]  /*6050*/  DMUL R24, R24, R26.reuse ;  /* 0x0000001a18187228 */ /* 0x080fe40000000000 */
[----:B------:R-:W-:-:S02]  /*6060*/  DMUL R22, R22, R26 ;  /* 0x0000001a16167228 */ /* 0x000fc40000000000 */
[--C-:B------:R-:W-:Y:S02]  /*6070*/  DFMA R40, R8, R40, R4.reuse ;  /* 0x000000280828722b */ /* 0x100fe40000000004 */
[----:B------:R-:W-:Y:S02]  /*6080*/  DMUL R20, R20, R26 ;  /* 0x0000001a14147228 */ /* 0x000fe40000000000 */
[C-C-:B------:R-:W-:Y:S02]  /*6090*/  DFMA R38, R8.reuse, R38, R4.reuse ;  /* 0x000000260826722b */ /* 0x140fe40000000004 */
[C-C-:B------:R-:W-:Y:S01]  /*60a0*/  DFMA R14, R8.reuse, R14, R4.reuse ;  /* 0x0000000e080e722b */ /* 0x140fe20000000004 */
[----:B------:R0:W-:Y:S01]  /*60b0*/  STG.E.64 desc[UR36][R42.64], R40 ;  /* 0x000000282a007986 */ /* 0x0001e2000c101b24 */
[C-C-:B------:R-:W-:Y:S02]  /*60c0*/  DFMA R12, R8.reuse, R12, R4.reuse ;  /* 0x0000000c080c722b */ /* 0x140fe40000000004 */
[C-C-:B------:R-:W-:Y:S01]  /*60d0*/  DFMA R10, R8.reuse, R10, R4.reuse ;  /* 0x0000000a080a722b */ /* 0x140fe20000000004 */
[----:B------:R0:W-:Y:S01]  /*60e0*/  STG.E.64 desc[UR36][R42.64+0x8], R38 ;  /* 0x000008262a007986 */ /* 0x0001e2000c101b24 */
[----:B------:R-:W-:-:S02]  /*60f0*/  DFMA R24, R8, R24, R4 ;  /* 0x000000180818722b */ /* 0x000fc40000000004 */
[C-C-:B------:R-:W-:Y:S01]  /*6100*/  DFMA R22, R8.reuse, R22, R4.reuse ;  /* 0x000000160816722b */ /* 0x140fe20000000004 */
[----:B------:R0:W-:Y:S01]  /*6110*/  STG.E.64 desc[UR36][R42.64+0x10], R14 ;  /* 0x0000100e2a007986 */ /* 0x0001e2000c101b24 */
[----:B------:R-:W-:-:S03]  /*6120*/  DFMA R20, R8, R20, R4 ;  /* 0x000000140814722b */ /* 0x000fc60000000004 */
[----:B------:R0:W-:Y:S04]  /*6130*/  STG.E.64 desc[UR36][R42.64+0x18], R12 ;  /* 0x0000180c2a007986 */ /* 0x0001e8000c101b24 */
[----:B------:R0:W-:Y:S04]  /*6140*/  STG.E.64 desc[UR36][R42.64+0x20], R10 ;  /* 0x0000200a2a007986 */ /* 0x0001e8000c101b24 */
[----:B------:R0:W-:Y:S04]  /*6150*/  STG.E.64 desc[UR36][R42.64+0x28], R24 ;  /* 0x000028182a007986 */ /* 0x0001e8000c101b24 */
[----:B------:R0:W-:Y:S04]  /*6160*/  STG.E.64 desc[UR36][R42.64+0x30], R22 ;  /* 0x000030162a007986 */ /* 0x0001e8000c101b24 */
[----:B------:R0:W-:Y:S01]  /*6170*/  STG.E.64 desc[UR36][R42.64+0x38], R20 ;  /* 0x000038142a007986 */ /* 0x0001e2000c101b24 */
[----:B------:R-:W-:Y:S05]  /*6180*/  @P0 BRA `(.L_x_94) ;  /* 0xfffffffc00200947 */ /* 0x000fea000383ffff */
[----:B------:R-:W-:Y:S05]  /*6190*/  BSYNC.RECONVERGENT B0 ;  /* 0x0000000000007941 */ /* 0x000fea0003800200 */
.L_x_93:
[----:B------:R-:W1:Y:S01]  /*61a0*/  LDCU UR4, c[0x0][0x3bc] ;  /* 0x00007780ff0477ac */ /* 0x000e620008000800 */
[----:B------:R-:W-:Y:S02]  /*61b0*/  IMAD.U32 R0, RZ, RZ, UR48 ;  /* 0x00000030ff007e24 */ /* 0x000fe4000f8e00ff */
[----:B-1----:R-:W-:-:S07]  /*61c0*/  IMAD.U32 R3, RZ, RZ, UR4 ;  /* 0x00000004ff037e24 */ /* 0x002fce000f8e00ff */
.L_x_92:
        /* <DEDUP_REMOVED lines=10> */
[----:B------:R-:W0:Y:S01]  /*6270*/  LDCU.64 UR4, c[0x0][0x3d8] ;  /* 0x00007b00ff0477ac */ /* 0x000e220008000a00 */
[----:B------:R-:W-:Y:S02]  /*6280*/  IMAD.MOV.U32 R4, RZ, RZ, R0 ;  /* 0x000000ffff047224 */ /* 0x000fe400078e0000 */
[----:B------:R-:W-:Y:S01]  /*6290*/  IMAD.MOV.U32 R5, RZ, RZ, R3 ;  /* 0x000000ffff057224 */ /* 0x000fe200078e0003 */
[----:B------:R-:W1:Y:S01]  /*62a0*/  LDCU.64 UR6, c[0x0][0x390] ;  /* 0x00007200ff0677ac */ /* 0x000e620008000a00 */
[----:B0-----:R-:W-:Y:S02]  /*62b0*/  IMAD R13, R19, UR4, RZ ;  /* 0x00000004130d7c24 */ /* 0x001fe4000f8e02ff */
[----:B------:R-:W-:-:S04]  /*62c0*/  IMAD.WIDE.U32 R10, R18, UR4, R4 ;  /* 0x00000004120a7c25 */ /* 0x000fc8000f8e0004 */
[----:B------:R-:W-:Y:S01]  /*62d0*/  IMAD R5, R18, UR5, R13 ;  /* 0x0000000512057c24 */ /* 0x000fe2000f8e020d */
[----:B-1----:R-:W-:-:S03]  /*62e0*/  LEA R4, P0, R10, UR6, 0x3 ;  /* 0x000000060a047c11 */ /* 0x002fc6000f8018ff */
[----:B------:R-:W-:-:S05]  /*62f0*/  IMAD.IADD R5, R5, 0x1, R11 ;  /* 0x0000000105057824 */ /* 0x000fca00078e020b */
[----:B------:R-:W-:-:S05]  /*6300*/  LEA.HI.X R5, R10, UR7, R5, 0x3, P0 ;  /* 0x000000070a057c11 */ /* 0x000fca00080f1c05 */
[----:B------:R-:W2:Y:S04]  /*6310*/  LDG.E.64 R10, desc[UR36][R4.64] ;  /* 0x00000024040a7981 */ /* 0x000ea8000c1e1b00 */
[----:B------:R-:W3:Y:S04]  /*6320*/  LDG.E.64 R12, desc[UR36][R4.64+0x8] ;  /* 0x00000824040c7981 */ /* 0x000ee8000c1e1b00 */
[----:B------:R-:W4:Y:S04]  /*6330*/  LDG.E.64 R14, desc[UR36][R4.64+0x10] ;  /* 0x00001024040e7981 */ /* 0x000f28000c1e1b00 */
[----:B------:R-:W5:Y:S01]  /*6340*/  LDG.E.64 R20, desc[UR36][R4.64+0x18] ;  /* 0x0000182404147981 */ /* 0x000f62000c1e1b00 */
[----:B------:R-:W-:-:S04]  /*6350*/  IADD3 R0, P0, PT, R0, 0x4, RZ ;  /* 0x0000000400007810 */ /* 0x000fc80007f1e0ff */
[----:B------:R-:W-:Y:S01]  /*6360*/  IADD3.X R3, PT, PT, RZ, R3, RZ, P0, !PT ;  /* 0x00000003ff037210 */ /* 0x000fe200007fe4ff */
[-C--:B--2---:R-:W-:Y:S02]  /*6370*/  DMUL R10, R10, R6.reuse ;  /* 0x000000060a0a7228 */ /* 0x084fe40000000000 */
[-C--:B---3--:R-:W-:Y:S02]  /*6380*/  DMUL R12, R12, R6.reuse ;  /* 0x000000060c0c7228 */ /* 0x088fe40000000000 */
[----:B----4-:R-:W-:-:S04]  /*6390*/  DMUL R14, R14, R6 ;  /* 0x000000060e0e7228 */ /* 0x010fc80000000000 */
[----:B------:R-:W-:Y:S02]  /*63a0*/  DMUL R10, R10, R26 ;  /* 0x0000001a0a0a7228 */ /* 0x000fe40000000000 */
[----:B-----5:R-:W-:Y:S02]  /*63b0*/  DMUL R20, R20, R6 ;  /* 0x0000000614147228 */ /* 0x020fe40000000000 */
[-C--:B------:R-:W-:Y:S02]  /*63c0*/  DMUL R12, R12, R26.reuse ;  /* 0x0000001a0c0c7228 */ /* 0x080fe40000000000 */
[----:B------:R-:W-:Y:S02]  /*63d0*/  DMUL R14, R14, R26 ;  /* 0x0000001a0e0e7228 */ /* 0x000fe40000000000 */
[----:B------:R-:W-:Y:S02]  /*63e0*/  DMUL R10, R8, R10 ;  /* 0x0000000a080a7228 */ /* 0x000fe40000000000 */
[----:B------:R-:W-:-:S02]  /*63f0*/  DMUL R20, R20, R26 ;  /* 0x0000001a14147228 */ /* 0x000fc40000000000 */
[C---:B------:R-:W-:Y:S02]  /*6400*/  DMUL R12, R8.reuse, R12 ;  /* 0x0000000c080c7228 */ /* 0x040fe40000000000 */
[C---:B------:R-:W-:Y:S02]  /*6410*/  DMUL R14, R8.reuse, R14 ;  /* 0x0000000e080e7228 */ /* 0x040fe40000000000 */
[----:B------:R-:W-:Y:S02]  /*6420*/  DFMA R10, RZ, R8, R10 ;  /* 0x00000008ff0a722b */ /* 0x000fe4000000000a */
[----:B------:R-:W-:Y:S02]  /*6430*/  DMUL R20, R8, R20 ;  /* 0x0000001408147228 */ /* 0x000fe40000000000 */
[-C--:B------:R-:W-:Y:S02]  /*6440*/  DFMA R12, RZ, R8.reuse, R12 ;  /* 0x00000008ff0c722b */ /* 0x080fe4000000000c */
[-C--:B------:R-:W-:Y:S01]  /*6450*/  DFMA R14, RZ, R8.reuse, R14 ;  /* 0x00000008ff0e722b */ /* 0x080fe2000000000e */
[----:B------:R1:W-:Y:S03]  /*6460*/  STG.E.64 desc[UR36][R4.64], R10 ;  /* 0x0000000a04007986 */ /* 0x0003e6000c101b24 */
[----:B------:R-:W-:Y:S01]  /*6470*/  DFMA R20, RZ, R8, R20 ;  /* 0x00000008ff14722b */ /* 0x000fe20000000014 */
[----:B------:R1:W-:Y:S04]  /*6480*/  STG.E.64 desc[UR36][R4.64+0x8], R12 ;  /* 0x0000080c04007986 */ /* 0x0003e8000c101b24 */
[----:B------:R1:W-:Y:S04]  /*6490*/  STG.E.64 desc[UR36][R4.64+0x10], R14 ;  /* 0x0000100e04007986 */ /* 0x0003e8000c101b24 */
[----:B------:R1:W-:Y:S02]  /*64a0*/  STG.E.64 desc[UR36][R4.64+0x18], R20 ;  /* 0x0000181404007986 */ /* 0x0003e4000c101b24 */
.L_x_95:
[----:B------:R-:W-:Y:S05]  /*64b0*/  BRA.U !UP1, `(.L_x_82) ;  /* 0x0000000109c07547 */ /* 0x000fea000b800000 */
[----:B------:R-:W2:Y:S01]  /*64c0*/  LDCU UR4, c[0x0][0x3b8] ;  /* 0x00007700ff0477ac */ /* 0x000ea20008000800 */
[----:B------:R-:W-:-:S04]  /*64d0*/  UISETP.NE.U32.AND UP1, UPT, UR50, 0x1, UPT ;  /* 0x000000013200788c */ /* 0x000fc8000bf25070 */
[----:B------:R-:W-:Y:S02]  /*64e0*/  UISETP.NE.AND.EX UP1, UPT, URZ, URZ, UPT, UP1 ;  /* 0x000000ffff00728c */ /* 0x000fe4000bf25310 */
[----:B--2---:R-:W-:-:S04]  /*64f0*/  ULOP3.LUT UR4, UR4, 0x1, URZ, 0xc0, !UPT ;  /* 0x0000000104047892 */ /* 0x004fc8000f8ec0ff */
[----:B------:R-:W-:-:S04]  /*6500*/  UISETP.NE.U32.AND UP0, UPT, UR4, 0x1, UPT ;  /* 0x000000010400788c */ /* 0x000fc8000bf05070 */
[----:B------:R-:W-:Y:S01]  /*6510*/  UISETP.NE.U32.AND.EX UP0, UPT, URZ, URZ, UPT, UP0 ;  /* 0x000000ffff00728c */ /* 0x000fe2000bf05100 */
[----:B------:R-:W-:Y:S10]  /*6520*/  BRA.U !UP1, `(.L_x_96) ;  /* 0x0000000109607547 */ /* 0x000ff4000b800000 */
[----:B------:R-:W0:Y:S01]  /*6530*/  LDCU.64 UR4, c[0x0][0x3d8] ;  /* 0x00007b00ff0477ac */ /* 0x000e220008000a00 */
[----:B-1----:R-:W-:Y:S02]  /*6540*/  IMAD.MOV.U32 R4, RZ, RZ, R0 ;  /* 0x000000ffff047224 */ /* 0x002fe400078e0000 */
        /* <DEDUP_REMOVED lines=9> */
[----:B------:R-:W3:Y:S01]  /*65e0*/  LDG.E.64 R12, desc[UR36][R4.64+0x8] ;  /* 0x00000824040c7981 */ /* 0x000ee2000c1e1b00 */
[----:B------:R-:W-:-:S05]  /*65f0*/  IADD3 R0, P0, PT, R0, 0x2, RZ ;  /* 0x0000000200007810 */ /* 0x000fca0007f1e0ff */
[----:B------:R-:W-:Y:S01]  /*6600*/  IMAD.X R3, RZ, RZ, R3, P0 ;  /* 0x000000ffff037224 */ /* 0x000fe200000e0603 */
[-C--:B--2---:R-:W-:Y:S02]  /*6610*/  DMUL R10, R10, R6.reuse ;  /* 0x000000060a0a7228 */ /* 0x084fe40000000000 */
[----:B---3--:R-:W-:-:S06]  /*6620*/  DMUL R12, R12, R6 ;  /* 0x000000060c0c7228 */ /* 0x008fcc0000000000 */
[-C--:B------:R-:W-:Y:S02]  /*6630*/  DMUL R10, R10, R26.reuse ;  /* 0x0000001a0a0a7228 */ /* 0x080fe40000000000 */
[----:B------:R-:W-:-:S06]  /*6640*/  DMUL R12, R12, R26 ;  /* 0x0000001a0c0c7228 */ /* 0x000fcc0000000000 */
[C---:B------:R-:W-:Y:S02]  /*6650*/  DMUL R10, R8.reuse, R10 ;  /* 0x0000000a080a7228 */ /* 0x040fe40000000000 */
[----:B------:R-:W-:-:S06]  /*6660*/  DMUL R12, R8, R12 ;  /* 0x0000000c080c7228 */ /* 0x000fcc0000000000 */
[-C--:B------:R-:W-:Y:S02]  /*6670*/  DFMA R10, RZ, R8.reuse, R10 ;  /* 0x00000008ff0a722b */ /* 0x080fe4000000000a */
[----:B------:R-:W-:-:S05]  /*6680*/  DFMA R12, RZ, R8, R12 ;  /* 0x00000008ff0c722b */ /* 0x000fca000000000c */
[----:B------:R2:W-:Y:S04]  /*6690*/  STG.E.64 desc[UR36][R4.64], R10 ;  /* 0x0000000a04007986 */ /* 0x0005e8000c101b24 */
[----:B------:R2:W-:Y:S02]  /*66a0*/  STG.E.64 desc[UR36][R4.64+0x8], R12 ;  /* 0x0000080c04007986 */ /* 0x0005e4000c101b24 */
.L_x_96:
[----:B------:R-:W-:Y:S05]  /*66b0*/  BRA.U UP0, `(.L_x_82) ;  /* 0x0000000100407547 */ /* 0x000fea000b800000 */
        /* <DEDUP_REMOVED lines=10> */
[----:B------:R-:W2:Y:S02]  /*6760*/  LDG.E.64 R10, desc[UR36][R4.64] ;  /* 0x00000024040a7981 */ /* 0x000ea4000c1e1b00 */
[----:B--2---:R-:W-:-:S08]  /*6770*/  DMUL R10, R10, R6 ;  /* 0x000000060a0a7228 */ /* 0x004fd00000000000 */
[----:B------:R-:W-:-:S08]  /*6780*/  DMUL R10, R10, R26 ;  /* 0x0000001a0a0a7228 */ /* 0x000fd00000000000 */
[----:B------:R-:W-:-:S08]  /*6790*/  DMUL R10, R8, R10 ;  /* 0x0000000a080a7228 */ /* 0x000fd00000000000 */
[----:B------:R-:W-:-:S07]  /*67a0*/  DFMA R10, RZ, R8, R10 ;  /* 0x00000008ff0a722b */ /* 0x000fce000000000a */
[----:B------:R3:W-:Y:S04]  /*67b0*/  STG.E.64 desc[UR36][R4.64], R10 ;  /* 0x0000000a04007986 */ /* 0x0007e8000c101b24 */
.L_x_82:
[----:B------:R-:W-:-:S13]  /*67c0*/  ISETP.NE.AND P0, PT, R36, RZ, PT ;  /* 0x000000ff2400720c */ /* 0x000fda0003f05270 */
[----:B------:R-:W-:Y:S05]  /*67d0*/  @P0 BRA `(.L_x_97) ;  /* 0xffffff9c00680947 */ /* 0x000fea000383ffff */
.L_x_5:
[----:B------:R-:W4:Y:S01]  /*67e0*/  LDCU.128 UR4, c[0x0][0x3a0] ;  /* 0x00007400ff0477ac */ /* 0x000f220008000c00 */
[----:B------:R-:W-:Y:S02]  /*67f0*/  IMAD.MOV.U32 R3, RZ, RZ, RZ ;  /* 0x000000ffff037224 */ /* 0x000fe400078e00ff */
[----:B------:R-:W-:Y:S02]  /*6800*/  IMAD R7, R32, UR54, RZ ;  /* 0x0000003620077c24 */ /* 0x000fe4000f8e02ff */
[----:B-123--:R-:W-:-:S04]  /*6810*/  IMAD.WIDE.U32 R4, R33, UR54, R2 ;  /* 0x0000003621047c25 */ /* 0x00efc8000f8e0002 */
[----:B------:R-:W-:Y:S02]  /*6820*/  IMAD.IADD R7, R7, 0x1, R5 ;  /* 0x0000000107077824 */ /* 0x000fe400078e0205 */
[----:B------:R-:W-:-:S03]  /*6830*/  IMAD.SHL.U32 R6, R4, 0x8, RZ ;  /* 0x0000000804067824 */ /* 0x000fc600078e00ff */
[----:B------:R-:W-:Y:S02]  /*6840*/  SHF.L.U64.HI R0, R4, 0x3, R7 ;  /* 0x0000000304007819 */ /* 0x000fe40000010207 */
[C---:B----4-:R-:W-:Y:S02]  /*6850*/  IADD3 R4, P0, PT, R6.reuse, UR4, RZ ;  /* 0x0000000406047c10 */ /* 0x050fe4000ff1e0ff */
[----:B------:R-:W-:Y:S02]  /*6860*/  IADD3 R6, P1, PT, R6, UR6, RZ ;  /* 0x0000000606067c10 */ /* 0x000fe4000ff3e0ff */
[C---:B------:R-:W-:Y:S02]  /*6870*/  IADD3.X R5, PT, PT, R0.reuse, UR5, RZ, P0, !PT ;  /* 0x0000000500057c10 */ /* 0x040fe400087fe4ff */
[----:B------:R-:W-:-:S03]  /*6880*/  IADD3.X R7, PT, PT, R0, UR7, RZ, P1, !PT ;  /* 0x0000000700077c10 */ /* 0x000fc60008ffe4ff */
[----:B-----5:R1:W-:Y:S04]  /*6890*/  STG.E.64 desc[UR36][R4.64], R28 ;  /* 0x0000001c04007986 */ /* 0x0203e8000c101b24 */
[----:B------:R1:W-:Y:S02]  /*68a0*/  STG.E.64 desc[UR36][R6.64], R16 ;  /* 0x0000001006007986 */ /* 0x0003e4000c101b24 */
.L_x_4:
[----:B------:R-:W-:Y:S05]  /*68b0*/  BSYNC.RECONVERGENT B6 ;  /* 0x0000000000067941 */ /* 0x000fea0003800200 */
.L_x_3:
[----:B------:R-:W-:-:S05]  /*68c0*/  IADD3 R33, P0, PT, R33, 0x1, RZ ;  /* 0x0000000121217810 */ /* 0x000fca0007f1e0ff */
[----:B------:R-:W-:Y:S01]  /*68d0*/  IMAD.X R32, RZ, RZ, R32, P0 ;  /* 0x000000ffff207224 */ /* 0x000fe200000e0620 */
[----:B------:R-:W-:-:S04]  /*68e0*/  ISETP.NE.U32.AND P0, PT, R33, R30, PT ;  /* 0x0000001e2100720c */ /* 0x000fc80003f05070 */
[----:B------:R-:W-:-:S13]  /*68f0*/  ISETP.NE.AND.EX P0, PT, R32, R31, PT, P0 ;  /* 0x0000001f2000720c */ /* 0x000fda0003f05300 */
[----:B------:R-:W-:Y:S05]  /*6900*/  @P0 BRA `(.L_x_98) ;  /* 0xffffff9800b40947 */ /* 0x000fea000383ffff */
[----:B------:R-:W-:Y:S05]  /*6910*/  BSYNC.RECONVERGENT B7 ;  /* 0x0000000000077941 */ /* 0x000fea0003800200 */
.L_x_2:
[----:B------:R-:W-:Y:S05]  /*6920*/  EXIT ;  /* 0x000000000000794d */ /* 0x000fea0003800000 */
        .weak           $__internal_0_$__cuda_sm20_dblrcp_rn_slowpath_v3
        .type           $__internal_0_$__cuda_sm20_dblrcp_rn_slowpath_v3,@function
        .size           $__internal_0_$__cuda_sm20_dblrcp_rn_slowpath_v3,($__internal_1_$__cuda_sm20_div_u64 - $__internal_0_$__cuda_sm20_dblrcp_rn_slowpath_v3)
$__internal_0_$__cuda_sm20_dblrcp_rn_slowpath_v3:
[----:B------:R-:W-:Y:S01]  /*6930*/  IMAD.MOV.U32 R8, RZ, RZ, R16 ;  /* 0x000000ffff087224 */ /* 0x000fe200078e0010 */
[----:B------:R-:W-:Y:S01]  /*6940*/  MOV R9, R17 ;  /* 0x0000001100097202 */ /* 0x000fe20000000f00 */
[----:B------:R-:W-:Y:S05]  /*6950*/  BSSY.RECONVERGENT B1, `(.L_x_99) ;  /* 0x0000024000017945 */ /* 0x000fea0003800200 */
[----:B------:R-:W-:-:S14]  /*6960*/  DSETP.GTU.AND P3, PT, |R8|, +INF , PT ;  /* 0x7ff000000800742a */ /* 0x000fdc0003f6c200 */
[----:B------:R-:W-:Y:S05]  /*6970*/  @P3 BRA `(.L_x_100) ;  /* 0x00000000007c3947 */ /* 0x000fea0003800000 */
[----:B------:R-:W-:-:S05]  /*6980*/  LOP3.LUT R13, R17, 0x7fffffff, RZ, 0xc0, !PT ;  /* 0x7fffffff110d7812 */ /* 0x000fca00078ec0ff */
[----:B------:R-:W-:-:S05]  /*6990*/  VIADD R3, R13, 0xffffffff ;  /* 0xffffffff0d037836 */ /* 0x000fca0000000000 */
[----:B------:R-:W-:-:S13]  /*69a0*/  ISETP.GE.U32.AND P3, PT, R3, 0x7fefffff, PT ;  /* 0x7fefffff0300780c */ /* 0x000fda0003f66070 */
[----:B------:R-:W-:Y:S01]  /*69b0*/  @P3 LOP3.LUT R11, R9, 0x7ff00000, RZ, 0x3c, !PT ;  /* 0x7ff00000090b3812 */ /* 0x000fe200078e3cff */
[----:B------:R-:W-:Y:S01]  /*69c0*/  @P3 IMAD.MOV.U32 R10, RZ, RZ, RZ ;  /* 0x000000ffff0a3224 */ /* 0x000fe200078e00ff */
[----:B------:R-:W-:Y:S06]  /*69d0*/  @P3 BRA `(.L_x_101) ;  /* 0x00000000006c3947 */ /* 0x000fec0003800000 */
[----:B------:R-:W-:-:S13]  /*69e0*/  ISETP.GE.U32.AND P3, PT, R13, 0x1000001, PT ;  /* 0x010000010d00780c */ /* 0x000fda0003f66070 */
[----:B------:R-:W-:Y:S05]  /*69f0*/  @!P3 BRA `(.L_x_102) ;  /* 0x000000000034b947 */ /* 0x000fea0003800000 */
[----:B------:R-:W-:Y:S02]  /*6a00*/  VIADD R11, R9, 0xc0200000 ;  /* 0xc0200000090b7836 */ /* 0x000fe40000000000 */
[----:B------:R-:W-:Y:S02]  /*6a10*/  IMAD.MOV.U32 R10, RZ, RZ, R8 ;  /* 0x000000ffff0a7224 */ /* 0x000fe400078e0008 */
[----:B------:R-:W0:Y:S04]  /*6a20*/  MUFU.RCP64H R13, R11 ;  /* 0x0000000b000d7308 */ /* 0x000e280000001800 */
[----:B0-----:R-:W-:-:S08]  /*6a30*/  DFMA R14, -R10, R12, 1 ;  /* 0x3ff000000a0e742b */ /* 0x001fd0000000010c */
[----:B------:R-:W-:-:S08]  /*6a40*/  DFMA R14, R14, R14, R14 ;  /* 0x0000000e0e0e722b */ /* 0x000fd0000000000e */
[----:B------:R-:W-:-:S08]  /*6a50*/  DFMA R14, R12, R14, R12 ;  /* 0x0000000e0c0e722b */ /* 0x000fd0000000000c */
[----:B------:R-:W-:-:S08]  /*6a60*/  DFMA R12, -R10, R14, 1 ;  /* 0x3ff000000a0c742b */ /* 0x000fd0000000010e */
[----:B------:R-:W-:-:S08]  /*6a70*/  DFMA R12, R14, R12, R14 ;  /* 0x0000000c0e0c722b */ /* 0x000fd0000000000e */
[----:B------:R-:W-:-:S08]  /*6a80*/  DMUL R12, R12, 2.2250738585072013831e-308 ;  /* 0x001000000c0c7828 */ /* 0x000fd00000000000 */
[----:B------:R-:W-:-:S08]  /*6a90*/  DFMA R8, -R8, R12, 1 ;  /* 0x3ff000000808742b */ /* 0x000fd0000000010c */
[----:B------:R-:W-:-:S08]  /*6aa0*/  DFMA R8, R8, R8, R8 ;  /* 0x000000080808722b */ /* 0x000fd00000000008 */
[----:B------:R-:W-:Y:S01]  /*6ab0*/  DFMA R10, R12, R8, R12 ;  /* 0x000000080c0a722b */ /* 0x000fe2000000000c */
[----:B------:R-:W-:Y:S10]  /*6ac0*/  BRA `(.L_x_101) ;  /* 0x0000000000307947 */ /* 0x000ff40003800000 */
.L_x_102:
[----:B------:R-:W-:Y:S01]  /*6ad0*/  DMUL R8, R8, 8.11296384146066816958e+31 ;  /* 0x4690000008087828 */ /* 0x000fe20000000000 */
[----:B------:R-:W-:-:S05]  /*6ae0*/  IMAD.MOV.U32 R10, RZ, RZ, R12 ;  /* 0x000000ffff0a7224 */ /* 0x000fca00078e000c */
[----:B------:R-:W0:Y:S02]  /*6af0*/  MUFU.RCP64H R11, R9 ;  /* 0x00000009000b7308 */ /* 0x000e240000001800 */
[----:B0-----:R-:W-:-:S08]  /*6b00*/  DFMA R12, -R8, R10, 1 ;  /* 0x3ff00000080c742b */ /* 0x001fd0000000010a */
[----:B------:R-:W-:-:S08]  /*6b10*/  DFMA R12, R12, R12, R12 ;  /* 0x0000000c0c0c722b */ /* 0x000fd0000000000c */
[----:B------:R-:W-:-:S08]  /*6b20*/  DFMA R12, R10, R12, R10 ;  /* 0x0000000c0a0c722b */ /* 0x000fd0000000000a */
[----:B------:R-:W-:-:S08]  /*6b30*/  DFMA R10, -R8, R12, 1 ;  /* 0x3ff00000080a742b */ /* 0x000fd0000000010c */
[----:B------:R-:W-:-:S08]  /*6b40*/  DFMA R10, R12, R10, R12 ;  /* 0x0000000a0c0a722b */ /* 0x000fd0000000000c */
[----:B------:R-:W-:Y:S01]  /*6b50*/  DMUL R10, R10, 8.11296384146066816958e+31 ;  /* 0x469000000a0a7828 */ /* 0x000fe20000000000 */
[----:B------:R-:W-:Y:S10]  /*6b60*/  BRA `(.L_x_101) ;  /* 0x0000000000087947 */ /* 0x000ff40003800000 */
.L_x_100:
[----:B------:R-:W-:Y:S01]  /*6b70*/  LOP3.LUT R11, R9, 0x80000, RZ, 0xfc, !PT ;  /* 0x00080000090b7812 */ /* 0x000fe200078efcff */
[----:B------:R-:W-:-:S07]  /*6b80*/  IMAD.MOV.U32 R10, RZ, RZ, R8 ;  /* 0x000000ffff0a7224 */ /* 0x000fce00078e0008 */
.L_x_101:
[----:B------:R-:W-:Y:S05]  /*6b90*/  BSYNC.RECONVERGENT B1 ;  /* 0x0000000000017941 */ /* 0x000fea0003800200 */
.L_x_99:
[----:B------:R-:W-:Y:S02]  /*6ba0*/  IMAD.MOV.U32 R8, RZ, RZ, R0 ;  /* 0x000000ffff087224 */ /* 0x000fe400078e0000 */
[----:B------:R-:W-:-:S04]  /*6bb0*/  IMAD.MOV.U32 R9, RZ, RZ, 0x0 ;  /* 0x00000000ff097424 */ /* 0x000fc800078e00ff */
[----:B------:R-:W-:Y:S05]  /*6bc0*/  RET.REL.NODEC R8 `(__attn_f64) ;  /* 0xffffff94080c7950 */ /* 0x000fea0003c3ffff */
        .weak           $__internal_1_$__cuda_sm20_div_u64
        .type           $__internal_1_$__cuda_sm20_div_u64,@function
        .size           $__internal_1_$__cuda_sm20_div_u64,(.L_x_105 - $__internal_1_$__cuda_sm20_div_u64)
$__internal_1_$__cuda_sm20_div_u64:
[----:B------:R-:W-:-:S04]  /*6bd0*/  IMAD.MOV.U32 R12, RZ, RZ, R11 ;  /* 0x000000ffff0c7224 */ /* 0x000fc800078e000b */
[----:B------:R-:W0:Y:S08]  /*6be0*/  I2F.U64.RP R10, R12 ;  /* 0x0000000c000a7312 */ /* 0x000e300000309000 */
[----:B0-----:R-:W0:Y:S02]  /*6bf0*/  MUFU.RCP R10, R10 ;  /* 0x0000000a000a7308 */ /* 0x001e240000001000 */
[----:B0-----:R-:W-:-:S06]  /*6c00*/  VIADD R6, R10, 0x1ffffffe ;  /* 0x1ffffffe0a067836 */ /* 0x001fcc0000000000 */
[----:B------:R-:W0:Y:S02]  /*6c10*/  F2I.U64.TRUNC R6, R6 ;  /* 0x0000000600067311 */ /* 0x000e24000020d800 */
[----:B0-----:R-:W-:-:S04]  /*6c20*/  IMAD.WIDE.U32 R8, R6, R11, RZ ;  /* 0x0000000b06087225 */ /* 0x001fc800078e00ff */
[----:B------:R-:W-:Y:S01]  /*6c30*/  IMAD R9, R6, R13, R9 ;  /* 0x0000000d06097224 */ /* 0x000fe200078e0209 */
[----:B------:R-:W-:-:S03]  /*6c40*/  IADD3 R15, P0, PT, RZ, -R8, RZ ;  /* 0x80000008ff0f7210 */ /* 0x000fc60007f1e0ff */
[----:B------:R-:W-:Y:S02]  /*6c50*/  IMAD R9, R7, R11, R9 ;  /* 0x0000000b07097224 */ /* 0x000fe400078e0209 */
[----:B------:R-:W-:-:S04]  /*6c60*/  IMAD.HI.U32 R8, R6, R15, RZ ;  /* 0x0000000f06087227 */ /* 0x000fc800078e00ff */
[----:B------:R-:W-:Y:S02]  /*6c70*/  IMAD.X R21, RZ, RZ, ~R9, P0 ;  /* 0x000000ffff157224 */ /* 0x000fe400000e0e09 */
[----:B------:R-:W-:Y:S02]  /*6c80*/  IMAD.MOV.U32 R9, RZ, RZ, R6 ;  /* 0x000000ffff097224 */ /* 0x000fe400078e0006 */
[-C--:B------:R-:W-:Y:S02]  /*6c90*/  IMAD R39, R7, R21.reuse, RZ ;  /* 0x0000001507277224 */ /* 0x080fe400078e02ff */
[----:B------:R-:W-:-:S04]  /*6ca0*/  IMAD.WIDE.U32 R8, P0, R6, R21, R8 ;  /* 0x0000001506087225 */ /* 0x000fc80007800008 */
[----:B------:R-:W-:-:S04]  /*6cb0*/  IMAD.HI.U32 R21, R7, R21, RZ ;  /* 0x0000001507157227 */ /* 0x000fc800078e00ff */
[----:B------:R-:W-:Y:S01]  /*6cc0*/  IMAD.HI.U32 R8, P1, R7, R15, R8 ;  /* 0x0000000f07087227 */ /* 0x000fe20007820008 */
[----:B------:R-:W-:-:S04]  /*6cd0*/  IADD3.X R10, PT, PT, R21, R7, RZ, P0, !PT ;  /* 0x00000007150a7210 */ /* 0x000fc800007fe4ff */
[----:B------:R-:W-:-:S04]  /*6ce0*/  IADD3 R9, P2, PT, R39, R8, RZ ;  /* 0x0000000827097210 */ /* 0x000fc80007f5e0ff */
[----:B------:R-:W-:Y:S01]  /*6cf0*/  IADD3.X R10, PT, PT, RZ, RZ, R10, P2, P1 ;  /* 0x000000ffff0a7210 */ /* 0x000fe200017e240a */
[----:B------:R-:W-:-:S04]  /*6d00*/  IMAD.WIDE.U32 R6, R9, R11, RZ ;  /* 0x0000000b09067225 */ /* 0x000fc800078e00ff */
[----:B------:R-:W-:Y:S01]  /*6d10*/  IMAD R7, R9, R13, R7 ;  /* 0x0000000d09077224 */ /* 0x000fe200078e0207 */
[----:B------:R-:W-:-:S03]  /*6d20*/  IADD3 R15, P0, PT, RZ, -R6, RZ ;  /* 0x80000006ff0f7210 */ /* 0x000fc60007f1e0ff */
[----:B------:R-:W-:Y:S02]  /*6d30*/  IMAD R7, R10, R11, R7 ;  /* 0x0000000b0a077224 */ /* 0x000fe400078e0207 */
[----:B------:R-:W-:-:S04]  /*6d40*/  IMAD.HI.U32 R8, R9, R15, RZ ;  /* 0x0000000f09087227 */ /* 0x000fc800078e00ff */
[----:B------:R-:W-:-:S04]  /*6d50*/  IMAD.X R7, RZ, RZ, ~R7, P0 ;  /* 0x000000ffff077224 */ /* 0x000fc800000e0e07 */
[----:B------:R-:W-:-:S04]  /*6d60*/  IMAD.WIDE.U32 R8, P0, R9, R7, R8 ;  /* 0x0000000709087225 */ /* 0x000fc80007800008 */
[C---:B------:R-:W-:Y:S02]  /*6d70*/  IMAD R6, R10.reuse, R7, RZ ;  /* 0x000000070a067224 */ /* 0x040fe400078e02ff */
[----:B------:R-:W-:-:S04]  /*6d80*/  IMAD.HI.U32 R9, P1, R10, R15, R8 ;  /* 0x0000000f0a097227 */ /* 0x000fc80007820008 */
[----:B------:R-:W-:Y:S01]  /*6d90*/  IMAD.HI.U32 R7, R10, R7, RZ ;  /* 0x000000070a077227 */ /* 0x000fe200078e00ff */
[----:B------:R-:W-:-:S03]  /*6da0*/  IADD3 R9, P2, PT, R6, R9, RZ ;  /* 0x0000000906097210 */ /* 0x000fc60007f5e0ff */
[----:B------:R-:W-:Y:S02]  /*6db0*/  IMAD.X R10, R7, 0x1, R10, P0 ;  /* 0x00000001070a7824 */ /* 0x000fe400000e060a */
[----:B------:R-:W-:-:S03]  /*6dc0*/  IMAD.HI.U32 R6, R9, R4, RZ ;  /* 0x0000000409067227 */ /* 0x000fc600078e00ff */
[----:B------:R-:W-:Y:S01]  /*6dd0*/  IADD3.X R10, PT, PT, RZ, RZ, R10, P2, P1 ;  /* 0x000000ffff0a7210 */ /* 0x000fe200017e240a */
[----:B------:R-:W-:Y:S02]  /*6de0*/  IMAD.MOV.U32 R7, RZ, RZ, RZ ;  /* 0x000000ffff077224 */ /* 0x000fe400078e00ff */
[----:B------:R-:W-:-:S04]  /*6df0*/  IMAD.WIDE.U32 R6, R9, R5, R6 ;  /* 0x0000000509067225 */ /* 0x000fc800078e0006 */
[C---:B------:R-:W-:Y:S02]  /*6e00*/  IMAD R9, R10.reuse, R5, RZ ;  /* 0x000000050a097224 */ /* 0x040fe400078e02ff */
[----:B------:R-:W-:-:S04]  /*6e10*/  IMAD.HI.U32 R6, P0, R10, R4, R6 ;  /* 0x000000040a067227 */ /* 0x000fc80007800006 */
[----:B------:R-:W-:Y:S01]  /*6e20*/  IMAD.HI.U32 R8, R10, R5, RZ ;  /* 0x000000050a087227 */ /* 0x000fe200078e00ff */
[----:B------:R-:W-:-:S03]  /*6e30*/  IADD3 R10, P1, PT, R9, R6, RZ ;  /* 0x00000006090a7210 */ /* 0x000fc60007f3e0ff */
[----:B------:R-:W-:Y:S02]  /*6e40*/  IMAD.X R8, RZ, RZ, R8, P0 ;  /* 0x000000ffff087224 */ /* 0x000fe400000e0608 */
[----:B------:R-:W-:-:S04]  /*6e50*/  IMAD.WIDE.U32 R6, R10, R11, RZ ;  /* 0x0000000b0a067225 */ /* 0x000fc800078e00ff */
[----:B------:R-:W-:Y:S01]  /*6e60*/  IMAD.X R8, RZ, RZ, R8, P1 ;  /* 0x000000ffff087224 */ /* 0x000fe200008e0608 */
[----:B------:R-:W-:Y:S01]  /*6e70*/  IADD3 R14, P1, PT, -R6, R4, RZ ;  /* 0x00000004060e7210 */ /* 0x000fe20007f3e1ff */
[----:B------:R-:W-:-:S03]  /*6e80*/  IMAD R7, R10, R13, R7 ;  /* 0x0000000d0a077224 */ /* 0x000fc600078e0207 */
[-C--:B------:R-:W-:Y:S01]  /*6e90*/  ISETP.GE.U32.AND P0, PT, R14, R11.reuse, PT ;  /* 0x0000000b0e00720c */ /* 0x080fe20003f06070 */
[----:B------:R-:W-:Y:S01]  /*6ea0*/  IMAD R6, R8, R11, R7 ;  /* 0x0000000b08067224 */ /* 0x000fe200078e0207 */
[----:B------:R-:W-:-:S03]  /*6eb0*/  IADD3 R7, P2, PT, R10, 0x1, RZ ;  /* 0x000000010a077810 */ /* 0x000fc60007f5e0ff */
[----:B------:R-:W-:Y:S01]  /*6ec0*/  IMAD.X R20, R5, 0x1, ~R6, P1 ;  /* 0x0000000105147824 */ /* 0x000fe200008e0e06 */
[----:B------:R-:W-:Y:S01]  /*6ed0*/  IADD3 R12, P1, PT, -R11, R14, RZ ;  /* 0x0000000e0b0c7210 */ /* 0x000fe20007f3e1ff */
[----:B------:R-:W-:-:S03]  /*6ee0*/  IMAD.X R9, RZ, RZ, R8, P2 ;  /* 0x000000ffff097224 */ /* 0x000fc600010e0608 */
[C---:B------:R-:W-:Y:S01]  /*6ef0*/  ISETP.GE.U32.AND.EX P0, PT, R20.reuse, R13, PT, P0 ;  /* 0x0000000d1400720c */ /* 0x040fe20003f06100 */
[----:B------:R-:W-:Y:S01]  /*6f00*/  IMAD.X R6, R20, 0x1, ~R13, P1 ;  /* 0x0000000114067824 */ /* 0x000fe200008e0e0d */
[----:B------:R-:W-:Y:S02]  /*6f10*/  ISETP.NE.U32.AND P1, PT, R11, RZ, PT ;  /* 0x000000ff0b00720c */ /* 0x000fe40003f25070 */
[----:B------:R-:W-:Y:S02]  /*6f20*/  SEL R7, R7, R10, P0 ;  /* 0x0000000a07077207 */ /* 0x000fe40000000000 */
[----:B------:R-:W-:Y:S02]  /*6f30*/  SEL R12, R12, R14, P0 ;  /* 0x0000000e0c0c7207 */ /* 0x000fe40000000000 */
[----:B------:R-:W-:Y:S02]  /*6f40*/  SEL R10, R6, R20, P0 ;  /* 0x00000014060a7207 */ /* 0x000fe40000000000 */
[----:B------:R-:W-:-:S02]  /*6f50*/  SEL R6, R9, R8, P0 ;  /* 0x0000000809067207 */ /* 0x000fc40000000000 */
[----:B------:R-:W-:Y:S02]  /*6f60*/  IADD3 R8, P2, PT, R7, 0x1, RZ ;  /* 0x0000000107087810 */ /* 0x000fe40007f5e0ff */
[----:B------:R-:W-:Y:S02]  /*6f70*/  ISETP.GE.U32.AND P0, PT, R12, R11, PT ;  /* 0x0000000b0c00720c */ /* 0x000fe40003f06070 */
[----:B------:R-:W-:Y:S01]  /*6f80*/  ISETP.NE.AND.EX P1, PT, R13, RZ, PT, P1 ;  /* 0x000000ff0d00720c */ /* 0x000fe20003f25310 */
[----:B------:R-:W-:Y:S01]  /*6f90*/  IMAD.X R9, RZ, RZ, R6, P2 ;  /* 0x000000ffff097224 */ /* 0x000fe200010e0606 */
[----:B------:R-:W-:-:S04]  /*6fa0*/  ISETP.GE.U32.AND.EX P0, PT, R10, R13, PT, P0 ;  /* 0x0000000d0a00720c */ /* 0x000fc80003f06100 */
[----:B------:R-:W-:Y:S01]  /*6fb0*/  SEL R8, R8, R7, P0 ;  /* 0x0000000708087207 */ /* 0x000fe20000000000 */
[----:B------:R-:W-:Y:S01]  /*6fc0*/  IMAD.MOV.U32 R7, RZ, RZ, 0x0 ;  /* 0x00000000ff077424 */ /* 0x000fe200078e00ff */
[----:B------:R-:W-:Y:S01]  /*6fd0*/  SEL R9, R9, R6, P0 ;  /* 0x0000000609097207 */ /* 0x000fe20000000000 */
[----:B------:R-:W-:Y:S01]  /*6fe0*/  IMAD.MOV.U32 R6, RZ, RZ, R0 ;  /* 0x000000ffff067224 */ /* 0x000fe200078e0000 */
[----:B------:R-:W-:Y:S02]  /*6ff0*/  SEL R8, R8, 0xffffffff, P1 ;  /* 0xffffffff08087807 */ /* 0x000fe40000800000 */
[----:B------:R-:W-:Y:S01]  /*7000*/  SEL R9, R9, 0xffffffff, P1 ;  /* 0xffffffff09097807 */ /* 0x000fe20000800000 */
[----:B------:R-:W-:Y:S06]  /*7010*/  RET.REL.NODEC R6 `(__attn_f64) ;  /* 0xffffff8c06f87950 */ /* 0x000fec0003c3ffff */
.L_x_103:
[----:B------:R-:W-:-:S00]  /*7020*/  BRA `(.L_x_103) ;  /* 0xfffffffc00fc7947 */ /* 0x000fc0000383ffff */
[----:B------:R-:W-:-:S00]  /*7030*/  NOP ;  /* 0x0000000000007918 */ /* 0x000fc00000000000 */
        /* <DEDUP_REMOVED lines=12> */
.L_x_105:


//--------------------- .nv.shared.__attn_f64     --------------------------
	.section	.nv.shared.__attn_f64,"aw",@nobits
	.sectionflags	@""
	.align	16
	.zero		1024


//--------------------- .nv.shared.reserved.0     --------------------------
	.section	.nv.shared.reserved.0,"aw",@nobits
	.weak		__nv_reservedSMEM_offset_0_alias
	.size		__nv_reservedSMEM_offset_0_alias, 0, 64
	.other		__nv_reservedSMEM_offset_0_alias,@"STO_CUDA_RESERVED_SHARED STV_DEFAULT"
__nv_reservedSMEM_offset_0_alias:
	.zero		0
	.zero		64


//--------------------- .nv.constant0.__attn_f64  --------------------------
	.section	.nv.constant0.__attn_f64,"a",@progbits
	.sectionflags	@""
	.align	4
.nv.constant0.__attn_f64:
	.zero		1020


//--------------------- SYMBOLS --------------------------

	.type		.nv.reservedSmem.offset0,@object
	.size		.nv.reservedSmem.offset0,0x4
	.type		.nv.reservedSmem.cap,@object
	.size		.nv.reservedSmem.cap,0x4
	.type		malloc,@function
